// auto-generated by cutlass_sweep.gemm — config: {"arch": "sm_100", "cluster_m": 1, "cluster_n": 8, "dtype": "tf32", "dtype_b": "tf32", "layout": "nt", "stages": 0, "tile_k": 32, "tile_m": 128, "tile_n": 64}
#include "cutlass/cutlass.h"
#include "cutlass/gemm/collective/collective_builder.hpp"
#include "cutlass/gemm/device/gemm_universal_adapter.h"
#include "cutlass/gemm/kernel/gemm_universal.hpp"
#include "cutlass/epilogue/collective/collective_builder.hpp"

using ElemA = cutlass::tfloat32_t;
using ElemB = cutlass::tfloat32_t;
using ElemCD = cutlass::tfloat32_t;
using Acc  = float;
using TileShape    = cute::Shape<cute::_128, cute::_64, cute::_32>;
using ClusterShape = cute::Shape<cute::_1, cute::_8, cute::_1>;

using CollectiveEpilogue = typename cutlass::epilogue::collective::CollectiveBuilder<
    cutlass::arch::Sm100, cutlass::arch::OpClassTensorOp,
    TileShape, ClusterShape,
    cutlass::epilogue::collective::EpilogueTileAuto,
    Acc, Acc,
    ElemCD, cutlass::layout::RowMajor, 128 / cutlass::sizeof_bits<ElemCD>::value,
    ElemCD, cutlass::layout::RowMajor, 128 / cutlass::sizeof_bits<ElemCD>::value,
    cutlass::epilogue::collective::EpilogueScheduleAuto
  >::CollectiveOp;

using CollectiveMainloop = typename cutlass::gemm::collective::CollectiveBuilder<
    cutlass::arch::Sm100, cutlass::arch::OpClassTensorOp,
    ElemA, cutlass::layout::RowMajor, 128 / cutlass::sizeof_bits<ElemA>::value,
    ElemB, cutlass::layout::ColumnMajor, 128 / cutlass::sizeof_bits<ElemB>::value,
    Acc,
    TileShape, ClusterShape,
    cutlass::gemm::collective::StageCountAutoCarveout<static_cast<int>(sizeof(typename CollectiveEpilogue::SharedStorage))>,
    cutlass::gemm::collective::KernelScheduleAuto
  >::CollectiveOp;

using GemmKernel = cutlass::gemm::kernel::GemmUniversal<
    cute::Shape<int,int,int,int>,
    CollectiveMainloop,
    CollectiveEpilogue
>;
using Gemm = cutlass::gemm::device::GemmUniversalAdapter<GemmKernel>;

// Force the device kernel symbol into the cubin without needing a host main.
auto* _anchor = &cutlass::device_kernel<GemmKernel>;


// ===== COMPILED SASS (sm_100a) =====

	.target	sm_100a

	.elftype	@"ET_EXEC"


//--------------------- .note.nv.tkinfo           --------------------------
	.section	.note.nv.tkinfo,"",@"SHT_NOTE"
	.sectionflags	@"SHF_NOTE_NV_TKINFO"
	.tkinfo
        /*0018*/ 	.word	0x00000002
        /*0030*/ 	.string	""
        /*0030*/ 	.string	"ptxas"
        /*0030*/ 	.string	"Cuda compilation tools, release 13.0, V13.0.88"
        /*0030*/ 	.string	"Build cuda_13.0.r13.0/compiler.36424714_0"
        /*0030*/ 	.string	"-arch sm_100a -m 64 "



//--------------------- .note.nv.cuinfo           --------------------------
	.section	.note.nv.cuinfo,"",@"SHT_NOTE"
	.sectionflags	@"SHF_NOTE_NV_CUINFO"
        /*0018*/ 	.short	0x0002
        /*001a*/ 	.short	0x0064
        /*001c*/ 	.short	0x0082
	.zero		2


//--------------------- .nv.info                  --------------------------
	.section	.nv.info,"",@"SHT_CUDA_INFO"
	.align	4


	//----- nvinfo : EIATTR_REGCOUNT
	.align		4
        /*0000*/ 	.byte	0x04, 0x2f
        /*0002*/ 	.short	(.L_19 - .L_18)
	.align		4
.L_18:
        /*0004*/ 	.word	index@(_ZN7cutlass13device_kernelINS_4gemm6kernel13GemmUniversalIN4cute5tupleIJiiiiEEENS1_10collective13CollectiveMmaINS1_35MainloopSm100TmaUmmaWarpSpecializedILi8ELi2ELi4ENS5_IJNS4_1CILi1EEENSA_ILi8EEESB_EEEEENS5_IJNSA_ILi128EEENSA_ILi64EEENSA_ILi32EEEEEENS_10tfloat32_tENS5_IJlSB_lEEESJ_SK_NS4_8TiledMMAINS4_8MMA_AtomIJNS4_17SM100_MMA_TF32_SSISJ_SJ_fLi128ELi64ELNS4_4UMMA5MajorE0ELSP_0ELNSO_7ScaleInE0ELSQ_0EEEEEENS4_6LayoutINS5_IJSB_SB_SB_EEENS5_IJNSA_ILi0EEESV_SV_EEEEENS5_IJNS4_10UnderscoreESY_SY_EEEEENS4_23SM90_TMA_LOAD_MULTICASTENS4_14ComposedLayoutINS4_7SwizzleILi3ELi4ELi3EEENS4_18smem_ptr_flag_bitsILi32EEENST_INS5_IJSC_SH_EEENS5_IJSH_SB_EEEEEEEvNS4_8identityENS4_13SM90_TMA_LOADES1A_vS1B_EENS_8epilogue10collective18CollectiveEpilogueINS1E_23Sm100TmaWarpSpecializedILi4ELi2ELi16ELb1ELb0EEEJSI_NS5_IJNST_ISF_SB_EENST_INSA_ILi16EEESB_EEEEESJ_SK_SJ_SK_NS1E_6fusion15FusionCallbacksIS1I_NS1N_17LinearCombinationISJ_fSJ_fLNS_15FloatRoundStyleE2EEESI_S1M_JEEENS4_5SM1004TMEM4LOAD26SM100_TMEM_LOAD_32dp32b16xES1C_NS12_INS13_ILi2ELi4ELi3EEES16_NST_INS5_IJSC_S1K_EEENS5_IJS1K_SB_EEEEEEENS4_39AutoVectorizingCopyWithAssumedAlignmentILi128EEENS4_14SM90_TMA_STOREES21_S23_S23_EEEvvEEEEvNT_6ParamsE)
        /*0008*/ 	.word	0x0000004d


	//----- nvinfo : EIATTR_FRAME_SIZE
	.align		4
.L_19:
        /*000c*/ 	.byte	0x04, 0x11
        /*000e*/ 	.short	(.L_21 - .L_20)
	.align		4
.L_20:
        /*0010*/ 	.word	index@($__internal_2_$__cuda_sm10x_tcgen05_guardrail_trap_unallocated_columns_being_dealloced)
        /*0014*/ 	.word	0x00000000


	//----- nvinfo : EIATTR_FRAME_SIZE
	.align		4
.L_21:
        /*0018*/ 	.byte	0x04, 0x11
        /*001a*/ 	.short	(.L_23 - .L_22)
	.align		4
.L_22:
        /*001c*/ 	.word	index@($__internal_1_$__cuda_sm10x_tcgen05_guardrail_trap_phase_invalid_during_alloc)
        /*0020*/ 	.word	0x00000000


	//----- nvinfo : EIATTR_FRAME_SIZE
	.align		4
.L_23:
        /*0024*/ 	.byte	0x04, 0x11
        /*0026*/ 	.short	(.L_25 - .L_24)
	.align		4
.L_24:
        /*0028*/ 	.word	index@($__internal_0_$__cuda_sm10x_tcgen05_guardrail_trap_col_being_dealloced_not_returned_by_alloc)
        /*002c*/ 	.word	0x00000000


	//----- nvinfo : EIATTR_FRAME_SIZE
	.align		4
.L_25:
        /*0030*/ 	.byte	0x04, 0x11
        /*0032*/ 	.short	(.L_27 - .L_26)
	.align		4
.L_26:
        /*0034*/ 	.word	index@(_ZN7cutlass13device_kernelINS_4gemm6kernel13GemmUniversalIN4cute5tupleIJiiiiEEENS1_10collective13CollectiveMmaINS1_35MainloopSm100TmaUmmaWarpSpecializedILi8ELi2ELi4ENS5_IJNS4_1CILi1EEENSA_ILi8EEESB_EEEEENS5_IJNSA_ILi128EEENSA_ILi64EEENSA_ILi32EEEEEENS_10tfloat32_tENS5_IJlSB_lEEESJ_SK_NS4_8TiledMMAINS4_8MMA_AtomIJNS4_17SM100_MMA_TF32_SSISJ_SJ_fLi128ELi64ELNS4_4UMMA5MajorE0ELSP_0ELNSO_7ScaleInE0ELSQ_0EEEEEENS4_6LayoutINS5_IJSB_SB_SB_EEENS5_IJNSA_ILi0EEESV_SV_EEEEENS5_IJNS4_10UnderscoreESY_SY_EEEEENS4_23SM90_TMA_LOAD_MULTICASTENS4_14ComposedLayoutINS4_7SwizzleILi3ELi4ELi3EEENS4_18smem_ptr_flag_bitsILi32EEENST_INS5_IJSC_SH_EEENS5_IJSH_SB_EEEEEEEvNS4_8identityENS4_13SM90_TMA_LOADES1A_vS1B_EENS_8epilogue10collective18CollectiveEpilogueINS1E_23Sm100TmaWarpSpecializedILi4ELi2ELi16ELb1ELb0EEEJSI_NS5_IJNST_ISF_SB_EENST_INSA_ILi16EEESB_EEEEESJ_SK_SJ_SK_NS1E_6fusion15FusionCallbacksIS1I_NS1N_17LinearCombinationISJ_fSJ_fLNS_15FloatRoundStyleE2EEESI_S1M_JEEENS4_5SM1004TMEM4LOAD26SM100_TMEM_LOAD_32dp32b16xES1C_NS12_INS13_ILi2ELi4ELi3EEES16_NST_INS5_IJSC_S1K_EEENS5_IJS1K_SB_EEEEEEENS4_39AutoVectorizingCopyWithAssumedAlignmentILi128EEENS4_14SM90_TMA_STOREES21_S23_S23_EEEvvEEEEvNT_6ParamsE)
        /*0038*/ 	.word	0x00000000


	//----- nvinfo : EIATTR_MIN_STACK_SIZE
	.align		4
.L_27:
        /*003c*/ 	.byte	0x04, 0x12
        /*003e*/ 	.short	(.L_29 - .L_28)
	.align		4
.L_28:
        /*0040*/ 	.word	index@(_ZN7cutlass13device_kernelINS_4gemm6kernel13GemmUniversalIN4cute5tupleIJiiiiEEENS1_10collective13CollectiveMmaINS1_35MainloopSm100TmaUmmaWarpSpecializedILi8ELi2ELi4ENS5_IJNS4_1CILi1EEENSA_ILi8EEESB_EEEEENS5_IJNSA_ILi128EEENSA_ILi64EEENSA_ILi32EEEEEENS_10tfloat32_tENS5_IJlSB_lEEESJ_SK_NS4_8TiledMMAINS4_8MMA_AtomIJNS4_17SM100_MMA_TF32_SSISJ_SJ_fLi128ELi64ELNS4_4UMMA5MajorE0ELSP_0ELNSO_7ScaleInE0ELSQ_0EEEEEENS4_6LayoutINS5_IJSB_SB_SB_EEENS5_IJNSA_ILi0EEESV_SV_EEEEENS5_IJNS4_10UnderscoreESY_SY_EEEEENS4_23SM90_TMA_LOAD_MULTICASTENS4_14ComposedLayoutINS4_7SwizzleILi3ELi4ELi3EEENS4_18smem_ptr_flag_bitsILi32EEENST_INS5_IJSC_SH_EEENS5_IJSH_SB_EEEEEEEvNS4_8identityENS4_13SM90_TMA_LOADES1A_vS1B_EENS_8epilogue10collective18CollectiveEpilogueINS1E_23Sm100TmaWarpSpecializedILi4ELi2ELi16ELb1ELb0EEEJSI_NS5_IJNST_ISF_SB_EENST_INSA_ILi16EEESB_EEEEESJ_SK_SJ_SK_NS1E_6fusion15FusionCallbacksIS1I_NS1N_17LinearCombinationISJ_fSJ_fLNS_15FloatRoundStyleE2EEESI_S1M_JEEENS4_5SM1004TMEM4LOAD26SM100_TMEM_LOAD_32dp32b16xES1C_NS12_INS13_ILi2ELi4ELi3EEES16_NST_INS5_IJSC_S1K_EEENS5_IJS1K_SB_EEEEEEENS4_39AutoVectorizingCopyWithAssumedAlignmentILi128EEENS4_14SM90_TMA_STOREES21_S23_S23_EEEvvEEEEvNT_6ParamsE)
        /*0044*/ 	.word	0x00000000
.L_29:


//--------------------- .nv.compat                --------------------------
	.section	.nv.compat,"",@"SHT_CUDA_COMPAT_INFO"
	.align	4
        /*0000*/ 	.byte	0x02, 0x09, 0x01, 0x00, 0x02, 0x02, 0x02, 0x00, 0x02, 0x05, 0x05, 0x00, 0x03, 0x07, 0x01, 0x01
        /*0010*/ 	.byte	0x02, 0x03, 0x01, 0x00, 0x02, 0x06, 0x01, 0x00, 0x04, 0x0b, 0x08, 0x00, 0x09, 0x00, 0x00, 0x00
        /*0020*/ 	.byte	0x00, 0x00, 0x00, 0x00


//--------------------- .nv.info._ZN7cutlass13device_kernelINS_4gemm6kernel13GemmUniversalIN4cute5tupleIJiiiiEEENS1_10collective13CollectiveMmaINS1_35MainloopSm100TmaUmmaWarpSpecializedILi8ELi2ELi4ENS5_IJNS4_1CILi1EEENSA_ILi8EEESB_EEEEENS5_IJNSA_ILi128EEENSA_ILi64EEENSA_ILi32EEEEEENS_10tfloat32_tENS5_IJlSB_lEEESJ_SK_NS4_8TiledMMAINS4_8MMA_AtomIJNS4_17SM100_MMA_TF32_SSISJ_SJ_fLi128ELi64ELNS4_4UMMA5MajorE0ELSP_0ELNSO_7ScaleInE0ELSQ_0EEEEEENS4_6LayoutINS5_IJSB_SB_SB_EEENS5_IJNSA_ILi0EEESV_SV_EEEEENS5_IJNS4_10UnderscoreESY_SY_EEEEENS4_23SM90_TMA_LOAD_MULTICASTENS4_14ComposedLayoutINS4_7SwizzleILi3ELi4ELi3EEENS4_18smem_ptr_flag_bitsILi32EEENST_INS5_IJSC_SH_EEENS5_IJSH_SB_EEEEEEEvNS4_8identityENS4_13SM90_TMA_LOADES1A_vS1B_EENS_8epilogue10collective18CollectiveEpilogueINS1E_23Sm100TmaWarpSpecializedILi4ELi2ELi16ELb1ELb0EEEJSI_NS5_IJNST_ISF_SB_EENST_INSA_ILi16EEESB_EEEEESJ_SK_SJ_SK_NS1E_6fusion15FusionCallbacksIS1I_NS1N_17LinearCombinationISJ_fSJ_fLNS_15FloatRoundStyleE2EEESI_S1M_JEEENS4_5SM1004TMEM4LOAD26SM100_TMEM_LOAD_32dp32b16xES1C_NS12_INS13_ILi2ELi4ELi3EEES16_NST_INS5_IJSC_S1K_EEENS5_IJS1K_SB_EEEEEEENS4_39AutoVectorizingCopyWithAssumedAlignmentILi128EEENS4_14SM90_TMA_STOREES21_S23_S23_EEEvvEEEEvNT_6ParamsE --------------------------
	.section	.nv.info._ZN7cutlass13device_kernelINS_4gemm6kernel13GemmUniversalIN4cute5tupleIJiiiiEEENS1_10collective13CollectiveMmaINS1_35MainloopSm100TmaUmmaWarpSpecializedILi8ELi2ELi4ENS5_IJNS4_1CILi1EEENSA_ILi8EEESB_EEEEENS5_IJNSA_ILi128EEENSA_ILi64EEENSA_ILi32EEEEEENS_10tfloat32_tENS5_IJlSB_lEEESJ_SK_NS4_8TiledMMAINS4_8MMA_AtomIJNS4_17SM100_MMA_TF32_SSISJ_SJ_fLi128ELi64ELNS4_4UMMA5MajorE0ELSP_0ELNSO_7ScaleInE0ELSQ_0EEEEEENS4_6LayoutINS5_IJSB_SB_SB_EEENS5_IJNSA_ILi0EEESV_SV_EEEEENS5_IJNS4_10UnderscoreESY_SY_EEEEENS4_23SM90_TMA_LOAD_MULTICASTENS4_14ComposedLayoutINS4_7SwizzleILi3ELi4ELi3EEENS4_18smem_ptr_flag_bitsILi32EEENST_INS5_IJSC_SH_EEENS5_IJSH_SB_EEEEEEEvNS4_8identityENS4_13SM90_TMA_LOADES1A_vS1B_EENS_8epilogue10collective18CollectiveEpilogueINS1E_23Sm100TmaWarpSpecializedILi4ELi2ELi16ELb1ELb0EEEJSI_NS5_IJNST_ISF_SB_EENST_INSA_ILi16EEESB_EEEEESJ_SK_SJ_SK_NS1E_6fusion15FusionCallbacksIS1I_NS1N_17LinearCombinationISJ_fSJ_fLNS_15FloatRoundStyleE2EEESI_S1M_JEEENS4_5SM1004TMEM4LOAD26SM100_TMEM_LOAD_32dp32b16xES1C_NS12_INS13_ILi2ELi4ELi3EEES16_NST_INS5_IJSC_S1K_EEENS5_IJS1K_SB_EEEEEEENS4_39AutoVectorizingCopyWithAssumedAlignmentILi128EEENS4_14SM90_TMA_STOREES21_S23_S23_EEEvvEEEEvNT_6ParamsE,"",@"SHT_CUDA_INFO"
	.sectionflags	@""
	.align	4


	//----- nvinfo : EIATTR_CUDA_API_VERSION
	.align		4
        /*0000*/ 	.byte	0x04, 0x37
        /*0002*/ 	.short	(.L_31 - .L_30)
.L_30:
        /*0004*/ 	.word	0x00000082


	//----- nvinfo : EIATTR_KPARAM_INFO
	.align		4
.L_31:
        /*0008*/ 	.byte	0x04, 0x17
        /*000a*/ 	.short	(.L_33 - .L_32)
.L_32:
        /*000c*/ 	.word	0x00000000
        /*0010*/ 	.short	0x0000
        /*0012*/ 	.short	0x0000
        /*0014*/ 	.byte	0x00, 0xf0, 0x01, 0x20


	//----- nvinfo : EIATTR_AT_ENTRY_FRAGMENTS
	.align		4
.L_33:
        /*0018*/ 	.byte	0x04, 0x4f
        /*001a*/ 	.short	(.L_35 - .L_34)


	//   ....[0]....
.L_34:
        /*001c*/ 	.word	0x00000006


	//----- nvinfo : EIATTR_RESERVED_SMEM_USED
	.align		4
.L_35:
        /*0020*/ 	.byte	0x01, 0x41
	.zero		2


	//----- nvinfo : EIATTR_SPARSE_MMA_MASK
	.align		4
        /*0024*/ 	.byte	0x03, 0x50
        /*0026*/ 	.short	0x0000


	//----- nvinfo : EIATTR_TCGEN05_1CTA_USED
	.align		4
        /*0028*/ 	.byte	0x01, 0x51
	.zero		2


	//----- nvinfo : EIATTR_MAXREG_COUNT
	.align		4
        /*002c*/ 	.byte	0x03, 0x1b
        /*002e*/ 	.short	0x00ff


	//----- nvinfo : EIATTR_NUM_BARRIERS
	.align		4
        /*0030*/ 	.byte	0x02, 0x4c
        /*0032*/ 	.byte	0x07
	.zero		1


	//----- nvinfo : EIATTR_EXTERNS
	.align		4
        /*0034*/ 	.byte	0x04, 0x0f
        /*0036*/ 	.short	(.L_37 - .L_36)


	//   ....[0]....
	.align		4
.L_36:
        /*0038*/ 	.word	index@(__assertfail)


	//----- nvinfo : EIATTR_MERCURY_ISA_VERSION
	.align		4
.L_37:
        /*003c*/ 	.byte	0x03, 0x5f
        /*003e*/ 	.short	0x0101


	//----- nvinfo : EIATTR_INT_WARP_WIDE_INSTR_OFFSETS
	.align		4
        /*0040*/ 	.byte	0x04, 0x31
        /*0042*/ 	.short	(.L_39 - .L_38)


	//   ....[0]....
.L_38:
        /*0044*/ 	.word	0x00004120


	//   ....[1]....
        /*0048*/ 	.word	0x00004150


	//   ....[2]....
        /*004c*/ 	.word	0x00004170


	//   ....[3]....
        /*0050*/ 	.word	0x00004cf0


	//   ....[4]....
        /*0054*/ 	.word	0x00004d60


	//   ....[5]....
        /*0058*/ 	.word	0x00004e30


	//   ....[6]....
        /*005c*/ 	.word	0x00004eb0


	//   ....[7]....
        /*0060*/ 	.word	0x00004fa0


	//   ....[8]....
        /*0064*/ 	.word	0x00005020


	//   ....[9]....
        /*0068*/ 	.word	0x00005100


	//   ....[10]....
        /*006c*/ 	.word	0x000051b0


	//----- nvinfo : EIATTR_COOP_GROUP_MASK_REGIDS
	.align		4
.L_39:
        /*0070*/ 	.byte	0x04, 0x29
        /*0072*/ 	.short	(.L_41 - .L_40)


	//   ....[0]....
.L_40:
        /*0074*/ 	.word	0xffffffff


	//   ....[1]....
        /*0078*/ 	.word	0xffffffff


	//   ....[2]....
        /*007c*/ 	.word	0xffffffff


	//   ....[3]....
        /*0080*/ 	.word	0xffffffff


	//   ....[4]....
        /*0084*/ 	.word	0xffffffff


	//   ....[5]....
        /*0088*/ 	.word	0xffffffff


	//   ....[6]....
        /*008c*/ 	.word	0xffffffff


	//   ....[7]....
        /*0090*/ 	.word	0xffffffff


	//   ....[8]....
        /*0094*/ 	.word	0xffffffff


	//   ....[9]....
        /*0098*/ 	.word	0xffffffff


	//   ....[10]....
        /*009c*/ 	.word	0xffffffff


	//   ....[11]....
        /*00a0*/ 	.word	0xffffffff


	//   ....[12]....
        /*00a4*/ 	.word	0xffffffff


	//   ....[13]....
        /*00a8*/ 	.word	0xffffffff


	//----- nvinfo : EIATTR_COOP_GROUP_INSTR_OFFSETS
	.align		4
.L_41:
        /*00ac*/ 	.byte	0x04, 0x28
        /*00ae*/ 	.short	(.L_43 - .L_42)


	//   ....[0]....
.L_42:
        /*00b0*/ 	.word	0x00000080


	//   ....[1]....
        /*00b4*/ 	.word	0x000004f0


	//   ....[2]....
        /*00b8*/ 	.word	0x00000750


	//   ....[3]....
        /*00bc*/ 	.word	0x000008f0


	//   ....[4]....
        /*00c0*/ 	.word	0x000009f0


	//   ....[5]....
        /*00c4*/ 	.word	0x00000b60


	//   ....[6]....
        /*00c8*/ 	.word	0x00000d00


	//   ....[7]....
        /*00cc*/ 	.word	0x00000eb0


	//   ....[8]....
        /*00d0*/ 	.word	0x00002240


	//   ....[9]....
        /*00d4*/ 	.word	0x00003370


	//   ....[10]....
        /*00d8*/ 	.word	0x00003580


	//   ....[11]....
        /*00dc*/ 	.word	0x000035b0


	//   ....[12]....
        /*00e0*/ 	.word	0x00004000


	//   ....[13]....
        /*00e4*/ 	.word	0x00004230


	//----- nvinfo : EIATTR_VRC_CTA_INIT_COUNT
	.align		4
.L_43:
        /*00e8*/ 	.byte	0x02, 0x4a
        /*00ea*/ 	.byte	0x80
	.zero		1


	//----- nvinfo : EIATTR_SYSCALL_OFFSETS
	.align		4
        /*00ec*/ 	.byte	0x04, 0x46
        /*00ee*/ 	.short	(.L_45 - .L_44)


	//   ....[0]....
.L_44:
        /*00f0*/ 	.word	0x00005e10


	//   ....[1]....
        /*00f4*/ 	.word	0x00005f00


	//   ....[2]....
        /*00f8*/ 	.word	0x000066a0


	//   ....[3]....
        /*00fc*/ 	.word	0x00007020


	//   ....[4]....
        /*0100*/ 	.word	0x00007980


	//   ....[5]....
        /*0104*/ 	.word	0x000082d0


	//----- nvinfo : EIATTR_MBARRIER_INSTR_OFFSETS
	.align		4
.L_45:
        /*0108*/ 	.byte	0x04, 0x39
        /*010a*/ 	.short	(.L_47 - .L_46)


	//   ....[0]....
.L_46:
        /*010c*/ 	.word	0x00000630
        /*0110*/ 	.word	0x000000ff
        /*0114*/ 	.word	0x00000000
        /*0118*/ 	.short	0x0100
        /*011a*/ 	.byte	0x04
	.zero		1


	//   ....[1]....
        /*011c*/ 	.word	0x00000640
        /*0120*/ 	.word	0x000000ff
        /*0124*/ 	.word	0x00000040
        /*0128*/ 	.short	0x0100
        /*012a*/ 	.byte	0x04
	.zero		1


	//   ....[2]....
        /*012c*/ 	.word	0x00000650
        /*0130*/ 	.word	0x000000ff
        /*0134*/ 	.word	0x00000008
        /*0138*/ 	.short	0x0100
        /*013a*/ 	.byte	0x04
	.zero		1


	//   ....[3]....
        /*013c*/ 	.word	0x00000660
        /*0140*/ 	.word	0x000000ff
        /*0144*/ 	.word	0x00000048
        /*0148*/ 	.short	0x0100
        /*014a*/ 	.byte	0x04
	.zero		1


	//   ....[4]....
        /*014c*/ 	.word	0x00000670
        /*0150*/ 	.word	0x000000ff
        /*0154*/ 	.word	0x00000010
        /*0158*/ 	.short	0x0100
        /*015a*/ 	.byte	0x04
	.zero		1


	//   ....[5]....
        /*015c*/ 	.word	0x00000680
        /*0160*/ 	.word	0x000000ff
        /*0164*/ 	.word	0x00000050
        /*0168*/ 	.short	0x0100
        /*016a*/ 	.byte	0x04
	.zero		1


	//   ....[6]....
        /*016c*/ 	.word	0x00000690
        /*0170*/ 	.word	0x000000ff
        /*0174*/ 	.word	0x00000018
        /*0178*/ 	.short	0x0100
        /*017a*/ 	.byte	0x04
	.zero		1


	//   ....[7]....
        /*017c*/ 	.word	0x000006a0
        /*0180*/ 	.word	0x000000ff
        /*0184*/ 	.word	0x00000058
        /*0188*/ 	.short	0x0100
        /*018a*/ 	.byte	0x04
	.zero		1


	//   ....[8]....
        /*018c*/ 	.word	0x000006b0
        /*0190*/ 	.word	0x000000ff
        /*0194*/ 	.word	0x00000020
        /*0198*/ 	.short	0x0100
        /*019a*/ 	.byte	0x04
	.zero		1


	//   ....[9]....
        /*019c*/ 	.word	0x000006c0
        /*01a0*/ 	.word	0x000000ff
        /*01a4*/ 	.word	0x00000060
        /*01a8*/ 	.short	0x0100
        /*01aa*/ 	.byte	0x04
	.zero		1


	//   ....[10]....
        /*01ac*/ 	.word	0x000006d0
        /*01b0*/ 	.word	0x000000ff
        /*01b4*/ 	.word	0x00000028
        /*01b8*/ 	.short	0x0100
        /*01ba*/ 	.byte	0x04
	.zero		1


	//   ....[11]....
        /*01bc*/ 	.word	0x000006e0
        /*01c0*/ 	.word	0x000000ff
        /*01c4*/ 	.word	0x00000068
        /*01c8*/ 	.short	0x0100
        /*01ca*/ 	.byte	0x04
	.zero		1


	//   ....[12]....
        /*01cc*/ 	.word	0x000006f0
        /*01d0*/ 	.word	0x000000ff
        /*01d4*/ 	.word	0x00000030
        /*01d8*/ 	.short	0x0100
        /*01da*/ 	.byte	0x04
	.zero		1


	//   ....[13]....
        /*01dc*/ 	.word	0x00000700
        /*01e0*/ 	.word	0x000000ff
        /*01e4*/ 	.word	0x00000070
        /*01e8*/ 	.short	0x0100
        /*01ea*/ 	.byte	0x04
	.zero		1


	//   ....[14]....
        /*01ec*/ 	.word	0x00000710
        /*01f0*/ 	.word	0x000000ff
        /*01f4*/ 	.word	0x00000038
        /*01f8*/ 	.short	0x0100
        /*01fa*/ 	.byte	0x04
	.zero		1


	//   ....[15]....
        /*01fc*/ 	.word	0x00000720
        /*0200*/ 	.word	0x000000ff
        /*0204*/ 	.word	0x00000078
        /*0208*/ 	.short	0x0100
        /*020a*/ 	.byte	0x04
	.zero		1


	//   ....[16]....
        /*020c*/ 	.word	0x00000860
        /*0210*/ 	.word	0x000000ff
        /*0214*/ 	.word	0x00000080
        /*0218*/ 	.short	0x0100
        /*021a*/ 	.byte	0x04
	.zero		1


	//   ....[17]....
        /*021c*/ 	.word	0x00000870
        /*0220*/ 	.word	0x000000ff
        /*0224*/ 	.word	0x000000a0
        /*0228*/ 	.short	0x0100
        /*022a*/ 	.byte	0x04
	.zero		1


	//   ....[18]....
        /*022c*/ 	.word	0x00000880
        /*0230*/ 	.word	0x000000ff
        /*0234*/ 	.word	0x00000088
        /*0238*/ 	.short	0x0100
        /*023a*/ 	.byte	0x04
	.zero		1


	//   ....[19]....
        /*023c*/ 	.word	0x00000890
        /*0240*/ 	.word	0x000000ff
        /*0244*/ 	.word	0x000000a8
        /*0248*/ 	.short	0x0100
        /*024a*/ 	.byte	0x04
	.zero		1


	//   ....[20]....
        /*024c*/ 	.word	0x000008a0
        /*0250*/ 	.word	0x000000ff
        /*0254*/ 	.word	0x00000090
        /*0258*/ 	.short	0x0100
        /*025a*/ 	.byte	0x04
	.zero		1


	//   ....[21]....
        /*025c*/ 	.word	0x000008b0
        /*0260*/ 	.word	0x000000ff
        /*0264*/ 	.word	0x000000b0
        /*0268*/ 	.short	0x0100
        /*026a*/ 	.byte	0x04
	.zero		1


	//   ....[22]....
        /*026c*/ 	.word	0x000008c0
        /*0270*/ 	.word	0x000000ff
        /*0274*/ 	.word	0x00000098
        /*0278*/ 	.short	0x0100
        /*027a*/ 	.byte	0x04
	.zero		1


	//   ....[23]....
        /*027c*/ 	.word	0x000008d0
        /*0280*/ 	.word	0x000000ff
        /*0284*/ 	.word	0x000000b8
        /*0288*/ 	.short	0x0100
        /*028a*/ 	.byte	0x04
	.zero		1


	//   ....[24]....
        /*028c*/ 	.word	0x000009c0
        /*0290*/ 	.word	0x000000ff
        /*0294*/ 	.word	0x000000c0
        /*0298*/ 	.short	0x0100
        /*029a*/ 	.byte	0x06
	.zero		1


	//   ....[25]....
        /*029c*/ 	.word	0x000009d0
        /*02a0*/ 	.word	0x000000ff
        /*02a4*/ 	.word	0x000000c8
        /*02a8*/ 	.short	0x0100
        /*02aa*/ 	.byte	0x06
	.zero		1


	//   ....[26]....
        /*02ac*/ 	.word	0x00000b10
        /*02b0*/ 	.word	0x000000ff
        /*02b4*/ 	.word	0x000000d0
        /*02b8*/ 	.short	0x0100
        /*02ba*/ 	.byte	0x06
	.zero		1


	//   ....[27]....
        /*02bc*/ 	.word	0x00000b20
        /*02c0*/ 	.word	0x000000ff
        /*02c4*/ 	.word	0x000000e0
        /*02c8*/ 	.short	0x0100
        /*02ca*/ 	.byte	0x06
	.zero		1


	//   ....[28]....
        /*02cc*/ 	.word	0x00000b30
        /*02d0*/ 	.word	0x000000ff
        /*02d4*/ 	.word	0x000000d8
        /*02d8*/ 	.short	0x0100
        /*02da*/ 	.byte	0x06
	.zero		1


	//   ....[29]....
        /*02dc*/ 	.word	0x00000b40
        /*02e0*/ 	.word	0x000000ff
        /*02e4*/ 	.word	0x000000e8
        /*02e8*/ 	.short	0x0100
        /*02ea*/ 	.byte	0x06
	.zero		1


	//   ....[30]....
        /*02ec*/ 	.word	0x00000c70
        /*02f0*/ 	.word	0x000000ff
        /*02f4*/ 	.word	0x000000f0
        /*02f8*/ 	.short	0x0100
        /*02fa*/ 	.byte	0x04
	.zero		1


	//   ....[31]....
        /*02fc*/ 	.word	0x00000c80
        /*0300*/ 	.word	0x000000ff
        /*0304*/ 	.word	0x00000110
        /*0308*/ 	.short	0x0100
        /*030a*/ 	.byte	0x04
	.zero		1


	//   ....[32]....
        /*030c*/ 	.word	0x00000c90
        /*0310*/ 	.word	0x000000ff
        /*0314*/ 	.word	0x000000f8
        /*0318*/ 	.short	0x0100
        /*031a*/ 	.byte	0x04
	.zero		1


	//   ....[33]....
        /*031c*/ 	.word	0x00000ca0
        /*0320*/ 	.word	0x000000ff
        /*0324*/ 	.word	0x00000118
        /*0328*/ 	.short	0x0100
        /*032a*/ 	.byte	0x04
	.zero		1


	//   ....[34]....
        /*032c*/ 	.word	0x00000cb0
        /*0330*/ 	.word	0x000000ff
        /*0334*/ 	.word	0x00000100
        /*0338*/ 	.short	0x0100
        /*033a*/ 	.byte	0x04
	.zero		1


	//   ....[35]....
        /*033c*/ 	.word	0x00000cc0
        /*0340*/ 	.word	0x000000ff
        /*0344*/ 	.word	0x00000120
        /*0348*/ 	.short	0x0100
        /*034a*/ 	.byte	0x04
	.zero		1


	//   ....[36]....
        /*034c*/ 	.word	0x00000cd0
        /*0350*/ 	.word	0x000000ff
        /*0354*/ 	.word	0x00000108
        /*0358*/ 	.short	0x0100
        /*035a*/ 	.byte	0x04
	.zero		1


	//   ....[37]....
        /*035c*/ 	.word	0x00000ce0
        /*0360*/ 	.word	0x000000ff
        /*0364*/ 	.word	0x00000128
        /*0368*/ 	.short	0x0100
        /*036a*/ 	.byte	0x04
	.zero		1


	//   ....[38]....
        /*036c*/ 	.word	0x00000dd0
        /*0370*/ 	.word	0x000000ff
        /*0374*/ 	.word	0x00000130
        /*0378*/ 	.short	0x0100
        /*037a*/ 	.byte	0x04
	.zero		1


	//   ....[39]....
        /*037c*/ 	.word	0x00000de0
        /*0380*/ 	.word	0x000000ff
        /*0384*/ 	.word	0x00000140
        /*0388*/ 	.short	0x0100
        /*038a*/ 	.byte	0x04
	.zero		1


	//   ....[40]....
        /*038c*/ 	.word	0x00000df0
        /*0390*/ 	.word	0x000000ff
        /*0394*/ 	.word	0x00000138
        /*0398*/ 	.short	0x0100
        /*039a*/ 	.byte	0x04
	.zero		1


	//   ....[41]....
        /*039c*/ 	.word	0x00000e00
        /*03a0*/ 	.word	0x000000ff
        /*03a4*/ 	.word	0x00000148
        /*03a8*/ 	.short	0x0100
        /*03aa*/ 	.byte	0x04
	.zero		1


	//   ....[42]....
        /*03ac*/ 	.word	0x00001ae0
        /*03b0*/ 	.word	0x00000000
        /*03b4*/ 	.word	0x00000140
        /*03b8*/ 	.short	0x010a
        /*03ba*/ 	.byte	0xff
	.zero		1


	//   ....[43]....
        /*03bc*/ 	.word	0x00001b10
        /*03c0*/ 	.word	0x00000000
        /*03c4*/ 	.word	0x00000130
        /*03c8*/ 	.short	0x0101
        /*03ca*/ 	.byte	0xff
	.zero		1


	//   ....[44]....
        /*03cc*/ 	.word	0x00001bc0
        /*03d0*/ 	.word	0x000000ff
        /*03d4*/ 	.word	0x00000040
        /*03d8*/ 	.short	0x010a
        /*03da*/ 	.byte	0x04
	.zero		1


	//   ....[45]....
        /*03dc*/ 	.word	0x00001c40
        /*03e0*/ 	.word	0x000000ff
        /*03e4*/ 	.word	0x00000040
        /*03e8*/ 	.short	0x010a
        /*03ea*/ 	.byte	0x21
	.zero		1


	//   ....[46]....
        /*03ec*/ 	.word	0x00001dd0
        /*03f0*/ 	.word	0x000000ff
        /*03f4*/ 	.word	0x00000040
        /*03f8*/ 	.short	0x010a
        /*03fa*/ 	.byte	0x08
	.zero		1


	//   ....[47]....
        /*03fc*/ 	.word	0x00001f00
        /*0400*/ 	.word	0x000000ff
        /*0404*/ 	.word	0x000000c8
        /*0408*/ 	.short	0x0101
        /*040a*/ 	.byte	0x07
	.zero		1


	//   ....[48]....
        /*040c*/ 	.word	0x00001f20
        /*0410*/ 	.word	0x000000ff
        /*0414*/ 	.word	0x00000040
        /*0418*/ 	.short	0x010a
        /*041a*/ 	.byte	0x04
	.zero		1


	//   ....[49]....
        /*041c*/ 	.word	0x00001fa0
        /*0420*/ 	.word	0x000000ff
        /*0424*/ 	.word	0x00000040
        /*0428*/ 	.short	0x010a
        /*042a*/ 	.byte	0x11
	.zero		1


	//   ....[50]....
        /*042c*/ 	.word	0x00002130
        /*0430*/ 	.word	0x000000ff
        /*0434*/ 	.word	0x00000040
        /*0438*/ 	.short	0x010a
        /*043a*/ 	.byte	0x06
	.zero		1


	//   ....[51]....
        /*043c*/ 	.word	0x00002270
        /*0440*/ 	.word	0x00000003
        /*0444*/ 	.word	0x000000d0
        /*0448*/ 	.short	0x010a
        /*044a*/ 	.byte	0xff
	.zero		1


	//   ....[52]....
        /*044c*/ 	.word	0x000023c0
        /*0450*/ 	.word	0x00000000
        /*0454*/ 	.word	0x00000000
        /*0458*/ 	.short	0x0101
        /*045a*/ 	.byte	0xff
	.zero		1


	//   ....[53]....
        /*045c*/ 	.word	0x00002980
        /*0460*/ 	.word	0x000000ff
        /*0464*/ 	.word	0x00000000
        /*0468*/ 	.short	0x010a
        /*046a*/ 	.byte	0x04
	.zero		1


	//   ....[54]....
        /*046c*/ 	.word	0x00002a10
        /*0470*/ 	.word	0x000000ff
        /*0474*/ 	.word	0x00000000
        /*0478*/ 	.short	0x010a
        /*047a*/ 	.byte	0x05
	.zero		1


	//   ....[55]....
        /*047c*/ 	.word	0x00002aa0
        /*0480*/ 	.word	0x000000ff
        /*0484*/ 	.word	0x00000000
        /*0488*/ 	.short	0x010a
        /*048a*/ 	.byte	0x05
	.zero		1


	//   ....[56]....
        /*048c*/ 	.word	0x00002b30
        /*0490*/ 	.word	0x000000ff
        /*0494*/ 	.word	0x00000000
        /*0498*/ 	.short	0x010a
        /*049a*/ 	.byte	0x05
	.zero		1


	//   ....[57]....
        /*049c*/ 	.word	0x00002bc0
        /*04a0*/ 	.word	0x000000ff
        /*04a4*/ 	.word	0x00000000
        /*04a8*/ 	.short	0x010a
        /*04aa*/ 	.byte	0x05
	.zero		1


	//   ....[58]....
        /*04ac*/ 	.word	0x00002c50
        /*04b0*/ 	.word	0x000000ff
        /*04b4*/ 	.word	0x00000000
        /*04b8*/ 	.short	0x010a
        /*04ba*/ 	.byte	0x05
	.zero		1


	//   ....[59]....
        /*04bc*/ 	.word	0x00002ce0
        /*04c0*/ 	.word	0x000000ff
        /*04c4*/ 	.word	0x00000000
        /*04c8*/ 	.short	0x010a
        /*04ca*/ 	.byte	0x05
	.zero		1


	//   ....[60]....
        /*04cc*/ 	.word	0x00002d80
        /*04d0*/ 	.word	0x00000000
        /*04d4*/ 	.word	0x00000000
        /*04d8*/ 	.short	0x010a
        /*04da*/ 	.byte	0xff
	.zero		1


	//   ....[61]....
        /*04dc*/ 	.word	0x00002ec0
        /*04e0*/ 	.word	0x00000002
        /*04e4*/ 	.word	0x00000130
        /*04e8*/ 	.short	0x010a
        /*04ea*/ 	.byte	0xff
	.zero		1


	//   ....[62]....
        /*04ec*/ 	.word	0x00002f30
        /*04f0*/ 	.word	0x00000002
        /*04f4*/ 	.word	0x00000000
        /*04f8*/ 	.short	0x0101
        /*04fa*/ 	.byte	0xff
	.zero		1


	//   ....[63]....
        /*04fc*/ 	.word	0x00002f50
        /*0500*/ 	.word	0x000000ff
        /*0504*/ 	.word	0x000000e0
        /*0508*/ 	.short	0x010a
        /*050a*/ 	.byte	0x04
	.zero		1


	//   ....[64]....
        /*050c*/ 	.word	0x00003070
        /*0510*/ 	.word	0x00000002
        /*0514*/ 	.word	0x000000d0
        /*0518*/ 	.short	0x010a
        /*051a*/ 	.byte	0xff
	.zero		1


	//   ....[65]....
        /*051c*/ 	.word	0x00003170
        /*0520*/ 	.word	0x00000002
        /*0524*/ 	.word	0x00000000
        /*0528*/ 	.short	0x0101
        /*052a*/ 	.byte	0xff
	.zero		1


	//   ....[66]....
        /*052c*/ 	.word	0x00003200
        /*0530*/ 	.word	0x000000ff
        /*0534*/ 	.word	0x000000e0
        /*0538*/ 	.short	0x0106
        /*053a*/ 	.byte	0x04
	.zero		1


	//   ....[67]....
        /*053c*/ 	.word	0x00003220
        /*0540*/ 	.word	0x000000ff
        /*0544*/ 	.word	0x000000e0
        /*0548*/ 	.short	0x010a
        /*054a*/ 	.byte	0x04
	.zero		1


	//   ....[68]....
        /*054c*/ 	.word	0x000032b0
        /*0550*/ 	.word	0x000000ff
        /*0554*/ 	.word	0x000000e0
        /*0558*/ 	.short	0x0106
        /*055a*/ 	.byte	0x07
	.zero		1


	//   ....[69]....
        /*055c*/ 	.word	0x000032f0
        /*0560*/ 	.word	0x00000000
        /*0564*/ 	.word	0x000000e0
        /*0568*/ 	.short	0x010a
        /*056a*/ 	.byte	0xff
	.zero		1


	//   ....[70]....
        /*056c*/ 	.word	0x00003850
        /*0570*/ 	.word	0x00000000
        /*0574*/ 	.word	0x000000d0
        /*0578*/ 	.short	0x010a
        /*057a*/ 	.byte	0xff
	.zero		1


	//   ....[71]....
        /*057c*/ 	.word	0x00003960
        /*0580*/ 	.word	0x00000003
        /*0584*/ 	.word	0x00000000
        /*0588*/ 	.short	0x0101
        /*058a*/ 	.byte	0xff
	.zero		1


	//   ....[72]....
        /*058c*/ 	.word	0x00003970
        /*0590*/ 	.word	0x000000ff
        /*0594*/ 	.word	0x00000000
        /*0598*/ 	.short	0x010a
        /*059a*/ 	.byte	0x04
	.zero		1


	//   ....[73]....
        /*059c*/ 	.word	0x00003990
        /*05a0*/ 	.word	0x000000ff
        /*05a4*/ 	.word	0x00000110
        /*05a8*/ 	.short	0x010a
        /*05aa*/ 	.byte	0x1e
	.zero		1


	//   ....[74]....
        /*05ac*/ 	.word	0x00003a60
        /*05b0*/ 	.word	0x000000ff
        /*05b4*/ 	.word	0x00000000
        /*05b8*/ 	.short	0x010a
        /*05ba*/ 	.byte	0x05
	.zero		1


	//   ....[75]....
        /*05bc*/ 	.word	0x00003ba0
        /*05c0*/ 	.word	0x000000ff
        /*05c4*/ 	.word	0x00000000
        /*05c8*/ 	.short	0x010a
        /*05ca*/ 	.byte	0x04
	.zero		1


	//   ....[76]....
        /*05cc*/ 	.word	0x00003e30
        /*05d0*/ 	.word	0x000000ff
        /*05d4*/ 	.word	0x00000000
        /*05d8*/ 	.short	0x010a
        /*05da*/ 	.byte	0x04
	.zero		1


	//   ....[77]....
        /*05dc*/ 	.word	0x00003ec0
        /*05e0*/ 	.word	0x000000ff
        /*05e4*/ 	.word	0x00000000
        /*05e8*/ 	.short	0x010a
        /*05ea*/ 	.byte	0x05
	.zero		1


	//   ....[78]....
        /*05ec*/ 	.word	0x00003f50
        /*05f0*/ 	.word	0x000000ff
        /*05f4*/ 	.word	0x00000000
        /*05f8*/ 	.short	0x010a
        /*05fa*/ 	.byte	0x05
	.zero		1


	//   ....[79]....
        /*05fc*/ 	.word	0x00003fe0
        /*0600*/ 	.word	0x000000ff
        /*0604*/ 	.word	0x00000000
        /*0608*/ 	.short	0x010a
        /*060a*/ 	.byte	0x04
	.zero		1


	//   ....[80]....
        /*060c*/ 	.word	0x000044f0
        /*0610*/ 	.word	0x0000000c
        /*0614*/ 	.word	0x000000d0
        /*0618*/ 	.short	0x010a
        /*061a*/ 	.byte	0xff
	.zero		1


	//   ....[81]....
        /*061c*/ 	.word	0x00004660
        /*0620*/ 	.word	0x00000000
        /*0624*/ 	.word	0x00000000
        /*0628*/ 	.short	0x0101
        /*062a*/ 	.byte	0xff
	.zero		1


	//   ....[82]....
        /*062c*/ 	.word	0x00004af0
        /*0630*/ 	.word	0x000000ff
        /*0634*/ 	.word	0x000000c8
        /*0638*/ 	.short	0x010a
        /*063a*/ 	.byte	0x15
	.zero		1


	//   ....[83]....
        /*063c*/ 	.word	0x00004c70
        /*0640*/ 	.word	0x000000ff
        /*0644*/ 	.word	0x000000a0
        /*0648*/ 	.short	0x010a
        /*064a*/ 	.byte	0x15
	.zero		1


	//   ....[84]....
        /*064c*/ 	.word	0x00004de0
        /*0650*/ 	.word	0x000000ff
        /*0654*/ 	.word	0x00000080
        /*0658*/ 	.short	0x010b
        /*065a*/ 	.byte	0x15
	.zero		1


	//   ....[85]....
        /*065c*/ 	.word	0x00004df0
        /*0660*/ 	.word	0x000000ff
        /*0664*/ 	.word	0x00000000
        /*0668*/ 	.short	0x0101
        /*066a*/ 	.byte	0x28
	.zero		1


	//   ....[86]....
        /*066c*/ 	.word	0x00004e00
        /*0670*/ 	.word	0x000000ff
        /*0674*/ 	.word	0x000000a8
        /*0678*/ 	.short	0x010a
        /*067a*/ 	.byte	0x15
	.zero		1


	//   ....[87]....
        /*067c*/ 	.word	0x00004f50
        /*0680*/ 	.word	0x000000ff
        /*0684*/ 	.word	0x00000088
        /*0688*/ 	.short	0x010b
        /*068a*/ 	.byte	0x15
	.zero		1


	//   ....[88]....
        /*068c*/ 	.word	0x00004f60
        /*0690*/ 	.word	0x000000ff
        /*0694*/ 	.word	0x00000000
        /*0698*/ 	.short	0x0101
        /*069a*/ 	.byte	0x27
	.zero		1


	//   ....[89]....
        /*069c*/ 	.word	0x00004f70
        /*06a0*/ 	.word	0x000000ff
        /*06a4*/ 	.word	0x000000b0
        /*06a8*/ 	.short	0x010a
        /*06aa*/ 	.byte	0x15
	.zero		1


	//   ....[90]....
        /*06ac*/ 	.word	0x000050b0
        /*06b0*/ 	.word	0x000000ff
        /*06b4*/ 	.word	0x00000090
        /*06b8*/ 	.short	0x010b
        /*06ba*/ 	.byte	0x15
	.zero		1


	//   ....[91]....
        /*06bc*/ 	.word	0x000050c0
        /*06c0*/ 	.word	0x000000ff
        /*06c4*/ 	.word	0x00000000
        /*06c8*/ 	.short	0x0101
        /*06ca*/ 	.byte	0x26
	.zero		1


	//   ....[92]....
        /*06cc*/ 	.word	0x000050d0
        /*06d0*/ 	.word	0x000000ff
        /*06d4*/ 	.word	0x000000b8
        /*06d8*/ 	.short	0x010a
        /*06da*/ 	.byte	0x15
	.zero		1


	//   ....[93]....
        /*06dc*/ 	.word	0x000052d0
        /*06e0*/ 	.word	0x000000ff
        /*06e4*/ 	.word	0x00000098
        /*06e8*/ 	.short	0x010b
        /*06ea*/ 	.byte	0x15
	.zero		1


	//   ....[94]....
        /*06ec*/ 	.word	0x000052e0
        /*06f0*/ 	.word	0x000000ff
        /*06f4*/ 	.word	0x00000000
        /*06f8*/ 	.short	0x0101
        /*06fa*/ 	.byte	0x25
	.zero		1


	//   ....[95]....
        /*06fc*/ 	.word	0x00005310
        /*0700*/ 	.word	0x000000ff
        /*0704*/ 	.word	0x000000a0
        /*0708*/ 	.short	0x010a
        /*070a*/ 	.byte	0x15
	.zero		1


	//   ....[96]....
        /*070c*/ 	.word	0x00005330
        /*0710*/ 	.word	0x000000ff
        /*0714*/ 	.word	0x000000a8
        /*0718*/ 	.short	0x010a
        /*071a*/ 	.byte	0x15
	.zero		1


	//   ....[97]....
        /*071c*/ 	.word	0x00005350
        /*0720*/ 	.word	0x000000ff
        /*0724*/ 	.word	0x000000b0
        /*0728*/ 	.short	0x010a
        /*072a*/ 	.byte	0x15
	.zero		1


	//   ....[98]....
        /*072c*/ 	.word	0x00005390
        /*0730*/ 	.word	0x00000000
        /*0734*/ 	.word	0x000000b8
        /*0738*/ 	.short	0x010a
        /*073a*/ 	.byte	0xff
	.zero		1


	//   ....[99]....
        /*073c*/ 	.word	0x000056a0
        /*0740*/ 	.word	0x00000003
        /*0744*/ 	.word	0x000000d0
        /*0748*/ 	.short	0x010a
        /*074a*/ 	.byte	0xff
	.zero		1


	//   ....[100]....
        /*074c*/ 	.word	0x00005820
        /*0750*/ 	.word	0x00000000
        /*0754*/ 	.word	0x00000000
        /*0758*/ 	.short	0x0101
        /*075a*/ 	.byte	0xff
	.zero		1


	//   ....[101]....
        /*075c*/ 	.word	0x00006360
        /*0760*/ 	.word	0x000000ff
        /*0764*/ 	.word	0x00000080
        /*0768*/ 	.short	0x010a
        /*076a*/ 	.byte	0x2d
	.zero		1


	//   ....[102]....
        /*076c*/ 	.word	0x000063a0
        /*0770*/ 	.word	0x00000046
        /*0774*/ 	.word	0x000000f0
        /*0778*/ 	.short	0x010a
        /*077a*/ 	.byte	0xff
	.zero		1


	//   ....[103]....
        /*077c*/ 	.word	0x00006490
        /*0780*/ 	.word	0x000000ff
        /*0784*/ 	.word	0x00000080
        /*0788*/ 	.short	0x010a
        /*078a*/ 	.byte	0x2d
	.zero		1


	//   ....[104]....
        /*078c*/ 	.word	0x00006580
        /*0790*/ 	.word	0x00000046
        /*0794*/ 	.word	0x000000f0
        /*0798*/ 	.short	0x010a
        /*079a*/ 	.byte	0xff
	.zero		1


	//   ....[105]....
        /*079c*/ 	.word	0x00006d50
        /*07a0*/ 	.word	0x00000000
        /*07a4*/ 	.word	0x00000000
        /*07a8*/ 	.short	0x0101
        /*07aa*/ 	.byte	0xff
	.zero		1


	//   ....[106]....
        /*07ac*/ 	.word	0x00006d60
        /*07b0*/ 	.word	0x00000002
        /*07b4*/ 	.word	0x00000080
        /*07b8*/ 	.short	0x010a
        /*07ba*/ 	.byte	0xff
	.zero		1


	//   ....[107]....
        /*07bc*/ 	.word	0x00006e40
        /*07c0*/ 	.word	0x00000002
        /*07c4*/ 	.word	0x00000080
        /*07c8*/ 	.short	0x010a
        /*07ca*/ 	.byte	0xff
	.zero		1


	//   ....[108]....
        /*07cc*/ 	.word	0x000076b0
        /*07d0*/ 	.word	0x00000000
        /*07d4*/ 	.word	0x00000000
        /*07d8*/ 	.short	0x0101
        /*07da*/ 	.byte	0xff
	.zero		1


	//   ....[109]....
        /*07dc*/ 	.word	0x000076d0
        /*07e0*/ 	.word	0x00000006
        /*07e4*/ 	.word	0x00000080
        /*07e8*/ 	.short	0x010a
        /*07ea*/ 	.byte	0xff
	.zero		1


	//   ....[110]....
        /*07ec*/ 	.word	0x000077a0
        /*07f0*/ 	.word	0x00000006
        /*07f4*/ 	.word	0x00000080
        /*07f8*/ 	.short	0x010a
        /*07fa*/ 	.byte	0xff
	.zero		1


	//   ....[111]....
        /*07fc*/ 	.word	0x00008000
        /*0800*/ 	.word	0x0000000e
        /*0804*/ 	.word	0x00000000
        /*0808*/ 	.short	0x0101
        /*080a*/ 	.byte	0xff
	.zero		1


	//   ....[112]....
        /*080c*/ 	.word	0x00008020
        /*0810*/ 	.word	0x00000000
        /*0814*/ 	.word	0x00000080
        /*0818*/ 	.short	0x010a
        /*081a*/ 	.byte	0xff
	.zero		1


	//   ....[113]....
        /*081c*/ 	.word	0x000080f0
        /*0820*/ 	.word	0x00000000
        /*0824*/ 	.word	0x00000080
        /*0828*/ 	.short	0x010a
        /*082a*/ 	.byte	0xff
	.zero		1


	//   ....[114]....
        /*082c*/ 	.word	0x000085d0
        /*0830*/ 	.word	0x000000ff
        /*0834*/ 	.word	0x00000000
        /*0838*/ 	.short	0x0101
        /*083a*/ 	.byte	0x04
	.zero		1


	//   ....[115]....
        /*083c*/ 	.word	0x000089c0
        /*0840*/ 	.word	0x00000000
        /*0844*/ 	.word	0x00000000
        /*0848*/ 	.short	0x0101
        /*084a*/ 	.byte	0xff
	.zero		1


	//   ....[116]....
        /*084c*/ 	.word	0x00008c70
        /*0850*/ 	.word	0x000000ff
        /*0854*/ 	.word	0x00000000
        /*0858*/ 	.short	0x0101
        /*085a*/ 	.byte	0x04
	.zero		1


	//   ....[117]....
        /*085c*/ 	.word	0x00008c90
        /*0860*/ 	.word	0x00000000
        /*0864*/ 	.word	0x00000140
        /*0868*/ 	.short	0x010a
        /*086a*/ 	.byte	0xff
	.zero		1


	//   ....[118]....
        /*086c*/ 	.word	0x00008cf0
        /*0870*/ 	.word	0x00000000
        /*0874*/ 	.word	0x00000040
        /*0878*/ 	.short	0x010a
        /*087a*/ 	.byte	0xff
	.zero		1


	//   ....[119]....
        /*087c*/ 	.word	0x00008d50
        /*0880*/ 	.word	0x00000000
        /*0884*/ 	.word	0x00000040
        /*0888*/ 	.short	0x010a
        /*088a*/ 	.byte	0xff
	.zero		1


	//   ....[120]....
        /*088c*/ 	.word	0x00008da0
        /*0890*/ 	.word	0x00000003
        /*0894*/ 	.word	0x000000d0
        /*0898*/ 	.short	0x010a
        /*089a*/ 	.byte	0xff
	.zero		1


	//   ....[121]....
        /*089c*/ 	.word	0x00008e00
        /*08a0*/ 	.word	0x00000000
        /*08a4*/ 	.word	0x00000000
        /*08a8*/ 	.short	0x010a
        /*08aa*/ 	.byte	0xff
	.zero		1


	//   ....[122]....
        /*08ac*/ 	.word	0x00008e60
        /*08b0*/ 	.word	0x00000000
        /*08b4*/ 	.word	0x00000000
        /*08b8*/ 	.short	0x010a
        /*08ba*/ 	.byte	0xff
	.zero		1


	//   ....[123]....
        /*08bc*/ 	.word	0x00008ec0
        /*08c0*/ 	.word	0x00000000
        /*08c4*/ 	.word	0x00000000
        /*08c8*/ 	.short	0x010a
        /*08ca*/ 	.byte	0xff
	.zero		1


	//   ....[124]....
        /*08cc*/ 	.word	0x00008f20
        /*08d0*/ 	.word	0x00000000
        /*08d4*/ 	.word	0x00000000
        /*08d8*/ 	.short	0x010a
        /*08da*/ 	.byte	0xff
	.zero		1


	//   ....[125]....
        /*08dc*/ 	.word	0x00008f80
        /*08e0*/ 	.word	0x00000000
        /*08e4*/ 	.word	0x00000000
        /*08e8*/ 	.short	0x010a
        /*08ea*/ 	.byte	0xff
	.zero		1


	//   ....[126]....
        /*08ec*/ 	.word	0x00008fe0
        /*08f0*/ 	.word	0x00000000
        /*08f4*/ 	.word	0x00000000
        /*08f8*/ 	.short	0x010a
        /*08fa*/ 	.byte	0xff
	.zero		1


	//   ....[127]....
        /*08fc*/ 	.word	0x00009040
        /*0900*/ 	.word	0x00000000
        /*0904*/ 	.word	0x00000000
        /*0908*/ 	.short	0x010a
        /*090a*/ 	.byte	0xff
	.zero		1


	//   ....[128]....
        /*090c*/ 	.word	0x00009090
        /*0910*/ 	.word	0x00000002
        /*0914*/ 	.word	0x00000130
        /*0918*/ 	.short	0x010a
        /*091a*/ 	.byte	0xff
	.zero		1


	//   ....[129]....
        /*091c*/ 	.word	0x000090f0
        /*0920*/ 	.word	0x00000002
        /*0924*/ 	.word	0x000000e0
        /*0928*/ 	.short	0x010a
        /*092a*/ 	.byte	0xff
	.zero		1


	//   ....[130]....
        /*092c*/ 	.word	0x00009140
        /*0930*/ 	.word	0x00000002
        /*0934*/ 	.word	0x000000d0
        /*0938*/ 	.short	0x010a
        /*093a*/ 	.byte	0xff
	.zero		1


	//   ....[131]....
        /*093c*/ 	.word	0x000091a0
        /*0940*/ 	.word	0x00000000
        /*0944*/ 	.word	0x000000e0
        /*0948*/ 	.short	0x010a
        /*094a*/ 	.byte	0xff
	.zero		1


	//   ....[132]....
        /*094c*/ 	.word	0x000091f0
        /*0950*/ 	.word	0x00000000
        /*0954*/ 	.word	0x000000d0
        /*0958*/ 	.short	0x010a
        /*095a*/ 	.byte	0xff
	.zero		1


	//   ....[133]....
        /*095c*/ 	.word	0x00009250
        /*0960*/ 	.word	0x00000002
        /*0964*/ 	.word	0x00000110
        /*0968*/ 	.short	0x010a
        /*096a*/ 	.byte	0xff
	.zero		1


	//   ....[134]....
        /*096c*/ 	.word	0x000092b0
        /*0970*/ 	.word	0x00000000
        /*0974*/ 	.word	0x00000000
        /*0978*/ 	.short	0x010a
        /*097a*/ 	.byte	0xff
	.zero		1


	//   ....[135]....
        /*097c*/ 	.word	0x00009310
        /*0980*/ 	.word	0x00000000
        /*0984*/ 	.word	0x00000000
        /*0988*/ 	.short	0x010a
        /*098a*/ 	.byte	0xff
	.zero		1


	//   ....[136]....
        /*098c*/ 	.word	0x00009370
        /*0990*/ 	.word	0x00000000
        /*0994*/ 	.word	0x00000000
        /*0998*/ 	.short	0x010a
        /*099a*/ 	.byte	0xff
	.zero		1


	//   ....[137]....
        /*099c*/ 	.word	0x000093d0
        /*09a0*/ 	.word	0x00000000
        /*09a4*/ 	.word	0x00000000
        /*09a8*/ 	.short	0x010a
        /*09aa*/ 	.byte	0xff
	.zero		1


	//   ....[138]....
        /*09ac*/ 	.word	0x00009430
        /*09b0*/ 	.word	0x00000000
        /*09b4*/ 	.word	0x00000000
        /*09b8*/ 	.short	0x010a
        /*09ba*/ 	.byte	0xff
	.zero		1


	//   ....[139]....
        /*09bc*/ 	.word	0x00009480
        /*09c0*/ 	.word	0x0000000c
        /*09c4*/ 	.word	0x000000d0
        /*09c8*/ 	.short	0x010a
        /*09ca*/ 	.byte	0xff
	.zero		1


	//   ....[140]....
        /*09cc*/ 	.word	0x000094e0
        /*09d0*/ 	.word	0x00000000
        /*09d4*/ 	.word	0x000000c8
        /*09d8*/ 	.short	0x010a
        /*09da*/ 	.byte	0xff
	.zero		1


	//   ....[141]....
        /*09dc*/ 	.word	0x00009540
        /*09e0*/ 	.word	0x00000000
        /*09e4*/ 	.word	0x000000a0
        /*09e8*/ 	.short	0x010a
        /*09ea*/ 	.byte	0xff
	.zero		1


	//   ....[142]....
        /*09ec*/ 	.word	0x000095a0
        /*09f0*/ 	.word	0x00000000
        /*09f4*/ 	.word	0x000000a8
        /*09f8*/ 	.short	0x010a
        /*09fa*/ 	.byte	0xff
	.zero		1


	//   ....[143]....
        /*09fc*/ 	.word	0x00009600
        /*0a00*/ 	.word	0x00000000
        /*0a04*/ 	.word	0x000000b0
        /*0a08*/ 	.short	0x010a
        /*0a0a*/ 	.byte	0xff
	.zero		1


	//   ....[144]....
        /*0a0c*/ 	.word	0x00009660
        /*0a10*/ 	.word	0x00000000
        /*0a14*/ 	.word	0x000000b8
        /*0a18*/ 	.short	0x010a
        /*0a1a*/ 	.byte	0xff
	.zero		1


	//   ....[145]....
        /*0a1c*/ 	.word	0x000096c0
        /*0a20*/ 	.word	0x00000000
        /*0a24*/ 	.word	0x000000a0
        /*0a28*/ 	.short	0x010a
        /*0a2a*/ 	.byte	0xff
	.zero		1


	//   ....[146]....
        /*0a2c*/ 	.word	0x00009720
        /*0a30*/ 	.word	0x00000000
        /*0a34*/ 	.word	0x000000a8
        /*0a38*/ 	.short	0x010a
        /*0a3a*/ 	.byte	0xff
	.zero		1


	//   ....[147]....
        /*0a3c*/ 	.word	0x00009780
        /*0a40*/ 	.word	0x00000000
        /*0a44*/ 	.word	0x000000b0
        /*0a48*/ 	.short	0x010a
        /*0a4a*/ 	.byte	0xff
	.zero		1


	//   ....[148]....
        /*0a4c*/ 	.word	0x000097d0
        /*0a50*/ 	.word	0x00000003
        /*0a54*/ 	.word	0x000000d0
        /*0a58*/ 	.short	0x010a
        /*0a5a*/ 	.byte	0xff
	.zero		1


	//   ....[149]....
        /*0a5c*/ 	.word	0x00009830
        /*0a60*/ 	.word	0x00000002
        /*0a64*/ 	.word	0x00000080
        /*0a68*/ 	.short	0x010a
        /*0a6a*/ 	.byte	0xff
	.zero		1


	//   ....[150]....
        /*0a6c*/ 	.word	0x00009880
        /*0a70*/ 	.word	0x00000046
        /*0a74*/ 	.word	0x000000f0
        /*0a78*/ 	.short	0x010a
        /*0a7a*/ 	.byte	0xff
	.zero		1


	//   ....[151]....
        /*0a7c*/ 	.word	0x000098d0
        /*0a80*/ 	.word	0x00000002
        /*0a84*/ 	.word	0x00000080
        /*0a88*/ 	.short	0x010a
        /*0a8a*/ 	.byte	0xff
	.zero		1


	//   ....[152]....
        /*0a8c*/ 	.word	0x00009920
        /*0a90*/ 	.word	0x00000006
        /*0a94*/ 	.word	0x00000080
        /*0a98*/ 	.short	0x010a
        /*0a9a*/ 	.byte	0xff
	.zero		1


	//   ....[153]....
        /*0a9c*/ 	.word	0x00009970
        /*0aa0*/ 	.word	0x00000000
        /*0aa4*/ 	.word	0x00000080
        /*0aa8*/ 	.short	0x010a
        /*0aaa*/ 	.byte	0xff
	.zero		1


	//----- nvinfo : EIATTR_NUM_MBARRIERS
	.align		4
.L_47:
        /*0aac*/ 	.byte	0x03, 0x38
        /*0aae*/ 	.short	0x002a


	//----- nvinfo : EIATTR_EXIT_INSTR_OFFSETS
	.align		4
        /*0ab0*/ 	.byte	0x04, 0x1c
        /*0ab2*/ 	.short	(.L_49 - .L_48)


	//   ....[0]....
.L_48:
        /*0ab4*/ 	.word	0x00002db0


	//   ....[1]....
        /*0ab8*/ 	.word	0x000032c0


	//   ....[2]....
        /*0abc*/ 	.word	0x00003320


	//   ....[3]....
        /*0ac0*/ 	.word	0x00004240


	//   ....[4]....
        /*0ac4*/ 	.word	0x000053c0


	//   ....[5]....
        /*0ac8*/ 	.word	0x00005400


	//   ....[6]....
        /*0acc*/ 	.word	0x00008b50


	//   ....[7]....
        /*0ad0*/ 	.word	0x00008bd0


	//   ....[8]....
        /*0ad4*/ 	.word	0x00008c00


	//   ....[9]....
        /*0ad8*/ 	.word	0x00008c80


	//----- nvinfo : EIATTR_MAX_THREADS
	.align		4
.L_49:
        /*0adc*/ 	.byte	0x04, 0x05
        /*0ade*/ 	.short	(.L_51 - .L_50)
.L_50:
        /*0ae0*/ 	.word	0x00000100
        /*0ae4*/ 	.word	0x00000001
        /*0ae8*/ 	.word	0x00000001


	//----- nvinfo : EIATTR_CRS_STACK_SIZE
	.align		4
.L_51:
        /*0aec*/ 	.byte	0x04, 0x1e
        /*0aee*/ 	.short	(.L_53 - .L_52)
.L_52:
        /*0af0*/ 	.word	0x00000000


	//----- nvinfo : EIATTR_CBANK_PARAM_SIZE
	.align		4
.L_53:
        /*0af4*/ 	.byte	0x03, 0x19
        /*0af6*/ 	.short	0x0800


	//----- nvinfo : EIATTR_PARAM_CBANK
	.align		4
        /*0af8*/ 	.byte	0x04, 0x0a
        /*0afa*/ 	.short	(.L_55 - .L_54)
	.align		4
.L_54:
        /*0afc*/ 	.word	index@(.nv.constant0._ZN7cutlass13device_kernelINS_4gemm6kernel13GemmUniversalIN4cute5tupleIJiiiiEEENS1_10collective13CollectiveMmaINS1_35MainloopSm100TmaUmmaWarpSpecializedILi8ELi2ELi4ENS5_IJNS4_1CILi1EEENSA_ILi8EEESB_EEEEENS5_IJNSA_ILi128EEENSA_ILi64EEENSA_ILi32EEEEEENS_10tfloat32_tENS5_IJlSB_lEEESJ_SK_NS4_8TiledMMAINS4_8MMA_AtomIJNS4_17SM100_MMA_TF32_SSISJ_SJ_fLi128ELi64ELNS4_4UMMA5MajorE0ELSP_0ELNSO_7ScaleInE0ELSQ_0EEEEEENS4_6LayoutINS5_IJSB_SB_SB_EEENS5_IJNSA_ILi0EEESV_SV_EEEEENS5_IJNS4_10UnderscoreESY_SY_EEEEENS4_23SM90_TMA_LOAD_MULTICASTENS4_14ComposedLayoutINS4_7SwizzleILi3ELi4ELi3EEENS4_18smem_ptr_flag_bitsILi32EEENST_INS5_IJSC_SH_EEENS5_IJSH_SB_EEEEEEEvNS4_8identityENS4_13SM90_TMA_LOADES1A_vS1B_EENS_8epilogue10collective18CollectiveEpilogueINS1E_23Sm100TmaWarpSpecializedILi4ELi2ELi16ELb1ELb0EEEJSI_NS5_IJNST_ISF_SB_EENST_INSA_ILi16EEESB_EEEEESJ_SK_SJ_SK_NS1E_6fusion15FusionCallbacksIS1I_NS1N_17LinearCombinationISJ_fSJ_fLNS_15FloatRoundStyleE2EEESI_S1M_JEEENS4_5SM1004TMEM4LOAD26SM100_TMEM_LOAD_32dp32b16xES1C_NS12_INS13_ILi2ELi4ELi3EEES16_NST_INS5_IJSC_S1K_EEENS5_IJS1K_SB_EEEEEEENS4_39AutoVectorizingCopyWithAssumedAlignmentILi128EEENS4_14SM90_TMA_STOREES21_S23_S23_EEEvvEEEEvNT_6ParamsE)
        /*0b00*/ 	.short	0x0380
        /*0b02*/ 	.short	0x0800


	//----- nvinfo : EIATTR_SW_WAR
	.align		4
.L_55:
        /*0b04*/ 	.byte	0x04, 0x36
        /*0b06*/ 	.short	(.L_57 - .L_56)
.L_56:
        /*0b08*/ 	.word	0x00000008
.L_57:


//--------------------- .nv.callgraph             --------------------------
	.section	.nv.callgraph,"",@"SHT_CUDA_CALLGRAPH"
	.align	4
	.sectionentsize	8
	.align		4
        /*0000*/ 	.word	0x00000000
	.align		4
        /*0004*/ 	.word	0xffffffff
	.align		4
        /*0008*/ 	.word	index@(_ZN7cutlass13device_kernelINS_4gemm6kernel13GemmUniversalIN4cute5tupleIJiiiiEEENS1_10collective13CollectiveMmaINS1_35MainloopSm100TmaUmmaWarpSpecializedILi8ELi2ELi4ENS5_IJNS4_1CILi1EEENSA_ILi8EEESB_EEEEENS5_IJNSA_ILi128EEENSA_ILi64EEENSA_ILi32EEEEEENS_10tfloat32_tENS5_IJlSB_lEEESJ_SK_NS4_8TiledMMAINS4_8MMA_AtomIJNS4_17SM100_MMA_TF32_SSISJ_SJ_fLi128ELi64ELNS4_4UMMA5MajorE0ELSP_0ELNSO_7ScaleInE0ELSQ_0EEEEEENS4_6LayoutINS5_IJSB_SB_SB_EEENS5_IJNSA_ILi0EEESV_SV_EEEEENS5_IJNS4_10UnderscoreESY_SY_EEEEENS4_23SM90_TMA_LOAD_MULTICASTENS4_14ComposedLayoutINS4_7SwizzleILi3ELi4ELi3EEENS4_18smem_ptr_flag_bitsILi32EEENST_INS5_IJSC_SH_EEENS5_IJSH_SB_EEEEEEEvNS4_8identityENS4_13SM90_TMA_LOADES1A_vS1B_EENS_8epilogue10collective18CollectiveEpilogueINS1E_23Sm100TmaWarpSpecializedILi4ELi2ELi16ELb1ELb0EEEJSI_NS5_IJNST_ISF_SB_EENST_INSA_ILi16EEESB_EEEEESJ_SK_SJ_SK_NS1E_6fusion15FusionCallbacksIS1I_NS1N_17LinearCombinationISJ_fSJ_fLNS_15FloatRoundStyleE2EEESI_S1M_JEEENS4_5SM1004TMEM4LOAD26SM100_TMEM_LOAD_32dp32b16xES1C_NS12_INS13_ILi2ELi4ELi3EEES16_NST_INS5_IJSC_S1K_EEENS5_IJS1K_SB_EEEEEEENS4_39AutoVectorizingCopyWithAssumedAlignmentILi128EEENS4_14SM90_TMA_STOREES21_S23_S23_EEEvvEEEEvNT_6ParamsE)
	.align		4
        /*000c*/ 	.word	index@(__assertfail)
	.align		4
        /*0010*/ 	.word	0x00000000
	.align		4
        /*0014*/ 	.word	0xfffffffe
	.align		4
        /*0018*/ 	.word	0x00000000
	.align		4
        /*001c*/ 	.word	0xfffffffd
	.align		4
        /*0020*/ 	.word	0x00000000
	.align		4
        /*0024*/ 	.word	0xfffffffc


//--------------------- .nv.constant4             --------------------------
	.section	.nv.constant4,"a",@progbits
	.align	8
	.align		8
.nv.constant4:
        /*0000*/ 	.dword	__assertfail
	.align		8
        /*0008*/ 	.dword	__unnamed_1
	.align		8
        /*0010*/ 	.dword	__unnamed_2
	.align		8
        /*0018*/ 	.dword	_ZN40_INTERNAL_956a8136_4_k_cu_678958b6_360274cuda3std3__45__cpo5beginE
	.align		8
        /*0020*/ 	.dword	_ZN40_INTERNAL_956a8136_4_k_cu_678958b6_360274cuda3std3__45__cpo3endE
	.align		8
        /*0028*/ 	.dword	_ZN40_INTERNAL_956a8136_4_k_cu_678958b6_360274cuda3std3__45__cpo6cbeginE
	.align		8
        /*0030*/ 	.dword	_ZN40_INTERNAL_956a8136_4_k_cu_678958b6_360274cuda3std3__45__cpo4cendE
	.align		8
        /*0038*/ 	.dword	_ZN40_INTERNAL_956a8136_4_k_cu_678958b6_360274cuda3std3__442_GLOBAL__N__956a8136_4_k_cu_678958b6_360276ignoreE
	.align		8
        /*0040*/ 	.dword	_ZN40_INTERNAL_956a8136_4_k_cu_678958b6_360274cuda3std3__419piecewise_constructE
	.align		8
        /*0048*/ 	.dword	_ZN40_INTERNAL_956a8136_4_k_cu_678958b6_360274cuda3std3__48in_placeE
	.align		8
        /*0050*/ 	.dword	_ZN40_INTERNAL_956a8136_4_k_cu_678958b6_360274cuda3std6ranges3__45__cpo4swapE
	.align		8
        /*0058*/ 	.dword	_ZN40_INTERNAL_956a8136_4_k_cu_678958b6_360274cuda3std6ranges3__45__cpo9iter_moveE
	.align		8
        /*0060*/ 	.dword	_ZN40_INTERNAL_956a8136_4_k_cu_678958b6_360274cute7productE
	.align		8
        /*0068*/ 	.dword	_ZN40_INTERNAL_956a8136_4_k_cu_678958b6_360274cute1_E
	.align		8
        /*0070*/ 	.dword	$str$25
	.align		8
        /*0078*/ 	.dword	$str$26
	.align		8
        /*0080*/ 	.dword	$str$27
	.align		8
        /*0088*/ 	.dword	$str$28


//--------------------- .text._ZN7cutlass13device_kernelINS_4gemm6kernel13GemmUniversalIN4cute5tupleIJiiiiEEENS1_10collective13CollectiveMmaINS1_35MainloopSm100TmaUmmaWarpSpecializedILi8ELi2ELi4ENS5_IJNS4_1CILi1EEENSA_ILi8EEESB_EEEEENS5_IJNSA_ILi128EEENSA_ILi64EEENSA_ILi32EEEEEENS_10tfloat32_tENS5_IJlSB_lEEESJ_SK_NS4_8TiledMMAINS4_8MMA_AtomIJNS4_17SM100_MMA_TF32_SSISJ_SJ_fLi128ELi64ELNS4_4UMMA5MajorE0ELSP_0ELNSO_7ScaleInE0ELSQ_0EEEEEENS4_6LayoutINS5_IJSB_SB_SB_EEENS5_IJNSA_ILi0EEESV_SV_EEEEENS5_IJNS4_10UnderscoreESY_SY_EEEEENS4_23SM90_TMA_LOAD_MULTICASTENS4_14ComposedLayoutINS4_7SwizzleILi3ELi4ELi3EEENS4_18smem_ptr_flag_bitsILi32EEENST_INS5_IJSC_SH_EEENS5_IJSH_SB_EEEEEEEvNS4_8identityENS4_13SM90_TMA_LOADES1A_vS1B_EENS_8epilogue10collective18CollectiveEpilogueINS1E_23Sm100TmaWarpSpecializedILi4ELi2ELi16ELb1ELb0EEEJSI_NS5_IJNST_ISF_SB_EENST_INSA_ILi16EEESB_EEEEESJ_SK_SJ_SK_NS1E_6fusion15FusionCallbacksIS1I_NS1N_17LinearCombinationISJ_fSJ_fLNS_15FloatRoundStyleE2EEESI_S1M_JEEENS4_5SM1004TMEM4LOAD26SM100_TMEM_LOAD_32dp32b16xES1C_NS12_INS13_ILi2ELi4ELi3EEES16_NST_INS5_IJSC_S1K_EEENS5_IJS1K_SB_EEEEEEENS4_39AutoVectorizingCopyWithAssumedAlignmentILi128EEENS4_14SM90_TMA_STOREES21_S23_S23_EEEvvEEEEvNT_6ParamsE --------------------------
	.section	.text._ZN7cutlass13device_kernelINS_4gemm6kernel13GemmUniversalIN4cute5tupleIJiiiiEEENS1_10collective13CollectiveMmaINS1_35MainloopSm100TmaUmmaWarpSpecializedILi8ELi2ELi4ENS5_IJNS4_1CILi1EEENSA_ILi8EEESB_EEEEENS5_IJNSA_ILi128EEENSA_ILi64EEENSA_ILi32EEEEEENS_10tfloat32_tENS5_IJlSB_lEEESJ_SK_NS4_8TiledMMAINS4_8MMA_AtomIJNS4_17SM100_MMA_TF32_SSISJ_SJ_fLi128ELi64ELNS4_4UMMA5MajorE0ELSP_0ELNSO_7ScaleInE0ELSQ_0EEEEEENS4_6LayoutINS5_IJSB_SB_SB_EEENS5_IJNSA_ILi0EEESV_SV_EEEEENS5_IJNS4_10UnderscoreESY_SY_EEEEENS4_23SM90_TMA_LOAD_MULTICASTENS4_14ComposedLayoutINS4_7SwizzleILi3ELi4ELi3EEENS4_18smem_ptr_flag_bitsILi32EEENST_INS5_IJSC_SH_EEENS5_IJSH_SB_EEEEEEEvNS4_8identityENS4_13SM90_TMA_LOADES1A_vS1B_EENS_8epilogue10collective18CollectiveEpilogueINS1E_23Sm100TmaWarpSpecializedILi4ELi2ELi16ELb1ELb0EEEJSI_NS5_IJNST_ISF_SB_EENST_INSA_ILi16EEESB_EEEEESJ_SK_SJ_SK_NS1E_6fusion15FusionCallbacksIS1I_NS1N_17LinearCombinationISJ_fSJ_fLNS_15FloatRoundStyleE2EEESI_S1M_JEEENS4_5SM1004TMEM4LOAD26SM100_TMEM_LOAD_32dp32b16xES1C_NS12_INS13_ILi2ELi4ELi3EEES16_NST_INS5_IJSC_S1K_EEENS5_IJS1K_SB_EEEEEEENS4_39AutoVectorizingCopyWithAssumedAlignmentILi128EEENS4_14SM90_TMA_STOREES21_S23_S23_EEEvvEEEEvNT_6ParamsE,"ax",@progbits
	.align	128
.text._ZN7cutlass13device_kernelINS_4gemm6kernel13GemmUniversalIN4cute5tupleIJiiiiEEENS1_10collective13CollectiveMmaINS1_35MainloopSm100TmaUmmaWarpSpecializedILi8ELi2ELi4ENS5_IJNS4_1CILi1EEENSA_ILi8EEESB_EEEEENS5_IJNSA_ILi128EEENSA_ILi64EEENSA_ILi32EEEEEENS_10tfloat32_tENS5_IJlSB_lEEESJ_SK_NS4_8TiledMMAINS4_8MMA_AtomIJNS4_17SM100_MMA_TF32_SSISJ_SJ_fLi128ELi64ELNS4_4UMMA5MajorE0ELSP_0ELNSO_7ScaleInE0ELSQ_0EEEEEENS4_6LayoutINS5_IJSB_SB_SB_EEENS5_IJNSA_ILi0EEESV_SV_EEEEENS5_IJNS4_10UnderscoreESY_SY_EEEEENS4_23SM90_TMA_LOAD_MULTICASTENS4_14ComposedLayoutINS4_7SwizzleILi3ELi4ELi3EEENS4_18smem_ptr_flag_bitsILi32EEENST_INS5_IJSC_SH_EEENS5_IJSH_SB_EEEEEEEvNS4_8identityENS4_13SM90_TMA_LOADES1A_vS1B_EENS_8epilogue10collective18CollectiveEpilogueINS1E_23Sm100TmaWarpSpecializedILi4ELi2ELi16ELb1ELb0EEEJSI_NS5_IJNST_ISF_SB_EENST_INSA_ILi16EEESB_EEEEESJ_SK_SJ_SK_NS1E_6fusion15FusionCallbacksIS1I_NS1N_17LinearCombinationISJ_fSJ_fLNS_15FloatRoundStyleE2EEESI_S1M_JEEENS4_5SM1004TMEM4LOAD26SM100_TMEM_LOAD_32dp32b16xES1C_NS12_INS13_ILi2ELi4ELi3EEES16_NST_INS5_IJSC_S1K_EEENS5_IJS1K_SB_EEEEEEENS4_39AutoVectorizingCopyWithAssumedAlignmentILi128EEENS4_14SM90_TMA_STOREES21_S23_S23_EEEvvEEEEvNT_6ParamsE:
        .type           _ZN7cutlass13device_kernelINS_4gemm6kernel13GemmUniversalIN4cute5tupleIJiiiiEEENS1_10collective13CollectiveMmaINS1_35MainloopSm100TmaUmmaWarpSpecializedILi8ELi2ELi4ENS5_IJNS4_1CILi1EEENSA_ILi8EEESB_EEEEENS5_IJNSA_ILi128EEENSA_ILi64EEENSA_ILi32EEEEEENS_10tfloat32_tENS5_IJlSB_lEEESJ_SK_NS4_8TiledMMAINS4_8MMA_AtomIJNS4_17SM100_MMA_TF32_SSISJ_SJ_fLi128ELi64ELNS4_4UMMA5MajorE0ELSP_0ELNSO_7ScaleInE0ELSQ_0EEEEEENS4_6LayoutINS5_IJSB_SB_SB_EEENS5_IJNSA_ILi0EEESV_SV_EEEEENS5_IJNS4_10UnderscoreESY_SY_EEEEENS4_23SM90_TMA_LOAD_MULTICASTENS4_14ComposedLayoutINS4_7SwizzleILi3ELi4ELi3EEENS4_18smem_ptr_flag_bitsILi32EEENST_INS5_IJSC_SH_EEENS5_IJSH_SB_EEEEEEEvNS4_8identityENS4_13SM90_TMA_LOADES1A_vS1B_EENS_8epilogue10collective18CollectiveEpilogueINS1E_23Sm100TmaWarpSpecializedILi4ELi2ELi16ELb1ELb0EEEJSI_NS5_IJNST_ISF_SB_EENST_INSA_ILi16EEESB_EEEEESJ_SK_SJ_SK_NS1E_6fusion15FusionCallbacksIS1I_NS1N_17LinearCombinationISJ_fSJ_fLNS_15FloatRoundStyleE2EEESI_S1M_JEEENS4_5SM1004TMEM4LOAD26SM100_TMEM_LOAD_32dp32b16xES1C_NS12_INS13_ILi2ELi4ELi3EEES16_NST_INS5_IJSC_S1K_EEENS5_IJS1K_SB_EEEEEEENS4_39AutoVectorizingCopyWithAssumedAlignmentILi128EEENS4_14SM90_TMA_STOREES21_S23_S23_EEEvvEEEEvNT_6ParamsE,@function
        .size           _ZN7cutlass13device_kernelINS_4gemm6kernel13GemmUniversalIN4cute5tupleIJiiiiEEENS1_10collective13CollectiveMmaINS1_35MainloopSm100TmaUmmaWarpSpecializedILi8ELi2ELi4ENS5_IJNS4_1CILi1EEENSA_ILi8EEESB_EEEEENS5_IJNSA_ILi128EEENSA_ILi64EEENSA_ILi32EEEEEENS_10tfloat32_tENS5_IJlSB_lEEESJ_SK_NS4_8TiledMMAINS4_8MMA_AtomIJNS4_17SM100_MMA_TF32_SSISJ_SJ_fLi128ELi64ELNS4_4UMMA5MajorE0ELSP_0ELNSO_7ScaleInE0ELSQ_0EEEEEENS4_6LayoutINS5_IJSB_SB_SB_EEENS5_IJNSA_ILi0EEESV_SV_EEEEENS5_IJNS4_10UnderscoreESY_SY_EEEEENS4_23SM90_TMA_LOAD_MULTICASTENS4_14ComposedLayoutINS4_7SwizzleILi3ELi4ELi3EEENS4_18smem_ptr_flag_bitsILi32EEENST_INS5_IJSC_SH_EEENS5_IJSH_SB_EEEEEEEvNS4_8identityENS4_13SM90_TMA_LOADES1A_vS1B_EENS_8epilogue10collective18CollectiveEpilogueINS1E_23Sm100TmaWarpSpecializedILi4ELi2ELi16ELb1ELb0EEEJSI_NS5_IJNST_ISF_SB_EENST_INSA_ILi16EEESB_EEEEESJ_SK_SJ_SK_NS1E_6fusion15FusionCallbacksIS1I_NS1N_17LinearCombinationISJ_fSJ_fLNS_15FloatRoundStyleE2EEESI_S1M_JEEENS4_5SM1004TMEM4LOAD26SM100_TMEM_LOAD_32dp32b16xES1C_NS12_INS13_ILi2ELi4ELi3EEES16_NST_INS5_IJSC_S1K_EEENS5_IJS1K_SB_EEEEEEENS4_39AutoVectorizingCopyWithAssumedAlignmentILi128EEENS4_14SM90_TMA_STOREES21_S23_S23_EEEvvEEEEvNT_6ParamsE,(.L_x_196 - _ZN7cutlass13device_kernelINS_4gemm6kernel13GemmUniversalIN4cute5tupleIJiiiiEEENS1_10collective13CollectiveMmaINS1_35MainloopSm100TmaUmmaWarpSpecializedILi8ELi2ELi4ENS5_IJNS4_1CILi1EEENSA_ILi8EEESB_EEEEENS5_IJNSA_ILi128EEENSA_ILi64EEENSA_ILi32EEEEEENS_10tfloat32_tENS5_IJlSB_lEEESJ_SK_NS4_8TiledMMAINS4_8MMA_AtomIJNS4_17SM100_MMA_TF32_SSISJ_SJ_fLi128ELi64ELNS4_4UMMA5MajorE0ELSP_0ELNSO_7ScaleInE0ELSQ_0EEEEEENS4_6LayoutINS5_IJSB_SB_SB_EEENS5_IJNSA_ILi0EEESV_SV_EEEEENS5_IJNS4_10UnderscoreESY_SY_EEEEENS4_23SM90_TMA_LOAD_MULTICASTENS4_14ComposedLayoutINS4_7SwizzleILi3ELi4ELi3EEENS4_18smem_ptr_flag_bitsILi32EEENST_INS5_IJSC_SH_EEENS5_IJSH_SB_EEEEEEEvNS4_8identityENS4_13SM90_TMA_LOADES1A_vS1B_EENS_8epilogue10collective18CollectiveEpilogueINS1E_23Sm100TmaWarpSpecializedILi4ELi2ELi16ELb1ELb0EEEJSI_NS5_IJNST_ISF_SB_EENST_INSA_ILi16EEESB_EEEEESJ_SK_SJ_SK_NS1E_6fusion15FusionCallbacksIS1I_NS1N_17LinearCombinationISJ_fSJ_fLNS_15FloatRoundStyleE2EEESI_S1M_JEEENS4_5SM1004TMEM4LOAD26SM100_TMEM_LOAD_32dp32b16xES1C_NS12_INS13_ILi2ELi4ELi3EEES16_NST_INS5_IJSC_S1K_EEENS5_IJS1K_SB_EEEEEEENS4_39AutoVectorizingCopyWithAssumedAlignmentILi128EEENS4_14SM90_TMA_STOREES21_S23_S23_EEEvvEEEEvNT_6ParamsE)
        .other          _ZN7cutlass13device_kernelINS_4gemm6kernel13GemmUniversalIN4cute5tupleIJiiiiEEENS1_10collective13CollectiveMmaINS1_35MainloopSm100TmaUmmaWarpSpecializedILi8ELi2ELi4ENS5_IJNS4_1CILi1EEENSA_ILi8EEESB_EEEEENS5_IJNSA_ILi128EEENSA_ILi64EEENSA_ILi32EEEEEENS_10tfloat32_tENS5_IJlSB_lEEESJ_SK_NS4_8TiledMMAINS4_8MMA_AtomIJNS4_17SM100_MMA_TF32_SSISJ_SJ_fLi128ELi64ELNS4_4UMMA5MajorE0ELSP_0ELNSO_7ScaleInE0ELSQ_0EEEEEENS4_6LayoutINS5_IJSB_SB_SB_EEENS5_IJNSA_ILi0EEESV_SV_EEEEENS5_IJNS4_10UnderscoreESY_SY_EEEEENS4_23SM90_TMA_LOAD_MULTICASTENS4_14ComposedLayoutINS4_7SwizzleILi3ELi4ELi3EEENS4_18smem_ptr_flag_bitsILi32EEENST_INS5_IJSC_SH_EEENS5_IJSH_SB_EEEEEEEvNS4_8identityENS4_13SM90_TMA_LOADES1A_vS1B_EENS_8epilogue10collective18CollectiveEpilogueINS1E_23Sm100TmaWarpSpecializedILi4ELi2ELi16ELb1ELb0EEEJSI_NS5_IJNST_ISF_SB_EENST_INSA_ILi16EEESB_EEEEESJ_SK_SJ_SK_NS1E_6fusion15FusionCallbacksIS1I_NS1N_17LinearCombinationISJ_fSJ_fLNS_15FloatRoundStyleE2EEESI_S1M_JEEENS4_5SM1004TMEM4LOAD26SM100_TMEM_LOAD_32dp32b16xES1C_NS12_INS13_ILi2ELi4ELi3EEES16_NST_INS5_IJSC_S1K_EEENS5_IJS1K_SB_EEEEEEENS4_39AutoVectorizingCopyWithAssumedAlignmentILi128EEENS4_14SM90_TMA_STOREES21_S23_S23_EEEvvEEEEvNT_6ParamsE,@"STO_CUDA_ENTRY STV_DEFAULT"
_ZN7cutlass13device_kernelINS_4gemm6kernel13GemmUniversalIN4cute5tupleIJiiiiEEENS1_10collective13CollectiveMmaINS1_35MainloopSm100TmaUmmaWarpSpecializedILi8ELi2ELi4ENS5_IJNS4_1CILi1EEENSA_ILi8EEESB_EEEEENS5_IJNSA_ILi128EEENSA_ILi64EEENSA_ILi32EEEEEENS_10tfloat32_tENS5_IJlSB_lEEESJ_SK_NS4_8TiledMMAINS4_8MMA_AtomIJNS4_17SM100_MMA_TF32_SSISJ_SJ_fLi128ELi64ELNS4_4UMMA5MajorE0ELSP_0ELNSO_7ScaleInE0ELSQ_0EEEEEENS4_6LayoutINS5_IJSB_SB_SB_EEENS5_IJNSA_ILi0EEESV_SV_EEEEENS5_IJNS4_10UnderscoreESY_SY_EEEEENS4_23SM90_TMA_LOAD_MULTICASTENS4_14ComposedLayoutINS4_7SwizzleILi3ELi4ELi3EEENS4_18smem_ptr_flag_bitsILi32EEENST_INS5_IJSC_SH_EEENS5_IJSH_SB_EEEEEEEvNS4_8identityENS4_13SM90_TMA_LOADES1A_vS1B_EENS_8epilogue10collective18CollectiveEpilogueINS1E_23Sm100TmaWarpSpecializedILi4ELi2ELi16ELb1ELb0EEEJSI_NS5_IJNST_ISF_SB_EENST_INSA_ILi16EEESB_EEEEESJ_SK_SJ_SK_NS1E_6fusion15FusionCallbacksIS1I_NS1N_17LinearCombinationISJ_fSJ_fLNS_15FloatRoundStyleE2EEESI_S1M_JEEENS4_5SM1004TMEM4LOAD26SM100_TMEM_LOAD_32dp32b16xES1C_NS12_INS13_ILi2ELi4ELi3EEES16_NST_INS5_IJSC_S1K_EEENS5_IJS1K_SB_EEEEEEENS4_39AutoVectorizingCopyWithAssumedAlignmentILi128EEENS4_14SM90_TMA_STOREES21_S23_S23_EEEvvEEEEvNT_6ParamsE:
[----:B------:R-:W1:Y:S01]  /*0000*/  LDC R1, c[0x0][0x37c] ;  /* 0x0000df00ff017b82 */ /* 0x000e620000000800 */
[----:B------:R-:W2:Y:S01]  /*0010*/  S2R R67, SR_TID.X ;  /* 0x0000000000437919 */ /* 0x000ea20000002100 */
[----:B------:R-:W3:Y:S01]  /*0020*/  LDCU.64 UR8, c[0x0][0x890] ;  /* 0x00011200ff0877ac */ /* 0x000ee20008000a00 */
[----:B------:R-:W-:Y:S02]  /*0030*/  PRMT R52, RZ, 0x7610, R52 ;  /* 0x00007610ff347816 */ /* 0x000fe40000000034 */
[----:B------:R-:W-:Y:S01]  /*0040*/  ELECT P3, URZ, PT ;  /* 0x0000000000ff782f */ /* 0x000fe20003860000 */
[----:B---3--:R-:W-:-:S04]  /*0050*/  UISETP.NE.U32.AND UP0, UPT, UR8, URZ, UPT ;  /* 0x000000ff0800728c */ /* 0x008fc8000bf05070 */
[----:B------:R-:W-:Y:S01]  /*0060*/  UISETP.NE.AND.EX UP0, UPT, UR9, URZ, UPT, UP0 ;  /* 0x000000ff0900728c */ /* 0x000fe2000bf05300 */
[----:B--2---:R-:W-:-:S05]  /*0070*/  SHF.R.U32.HI R53, RZ, 0x5, R67 ;  /* 0x00000005ff357819 */ /* 0x004fca0000011643 */
[----:B------:R-:W2:Y:S02]  /*0080*/  SHFL.IDX PT, R0, R53, RZ, 0x1f ;  /* 0x00001fff35007589 */ /* 0x000ea400000e0000 */
[----:B--2---:R-:W-:Y:S01]  /*0090*/  R2UR UR17, R0 ;  /* 0x00000000001172ca */ /* 0x004fe200000e0000 */
[----:B-1----:R-:W-:-:S14]  /*00a0*/  BRA.U UP0, `(.L_x_0) ;  /* 0x0000000100307547 */ /* 0x002fdc000b800000 */
[----:B------:R-:W1:Y:S02]  /*00b0*/  LDCU.64 UR4, c[0x0][0x888] ;  /* 0x00011100ff0477ac */ /* 0x000e640008000a00 */
[----:B-1----:R-:W-:-:S04]  /*00c0*/  UISETP.NE.U32.AND UP0, UPT, UR4, URZ, UPT ;  /* 0x000000ff0400728c */ /* 0x002fc8000bf05070 */
[----:B------:R-:W-:-:S09]  /*00d0*/  UISETP.NE.AND.EX UP0, UPT, UR5, URZ, UPT, UP0 ;  /* 0x000000ff0500728c */ /* 0x000fd2000bf05300 */
[----:B------:R-:W-:Y:S05]  /*00e0*/  BRA.U !UP0, `(.L_x_1) ;  /* 0x0000000108147547 */ /* 0x000fea000b800000 */
[----:B------:R-:W1:Y:S01]  /*00f0*/  LDC.64 R2, c[0x0][0x888] ;  /* 0x00022200ff027b82 */ /* 0x000e620000000a00 */
[----:B------:R-:W1:Y:S02]  /*0100*/  LDCU.64 UR4, c[0x0][0x358] ;  /* 0x00006b00ff0477ac */ /* 0x000e640008000a00 */
[----:B-1----:R1:W5:Y:S01]  /*0110*/  LDG.E R27, desc[UR4][R2.64] ;  /* 0x00000004021b7981 */ /* 0x002362000c1e1900 */
[----:B------:R-:W-:Y:S01]  /*0120*/  HFMA2 R52, -RZ, RZ, 0, 5.9604644775390625e-08 ;  /* 0x00000001ff347431 */ /* 0x000fe200000001ff */
[----:B------:R-:W-:Y:S05]  /*0130*/  BRA `(.L_x_0) ;  /* 0x00000000000c7947 */ /* 0x000fea0003800000 */
.L_x_1:
[----:B------:R-:W1:Y:S01]  /*0140*/  LDCU UR4, c[0x0][0x880] ;  /* 0x00011000ff0477ac */ /* 0x000e620008000800 */
[----:B------:R-:W-:Y:S01]  /*0150*/  HFMA2 R52, -RZ, RZ, 0, 5.9604644775390625e-08 ;  /* 0x00000001ff347431 */ /* 0x000fe200000001ff */
[----:B-1----:R-:W-:-:S07]  /*0160*/  MOV R27, UR4 ;  /* 0x00000004001b7c02 */ /* 0x002fce0008000f00 */
.L_x_0:
[----:B------:R-:W2:Y:S02]  /*0170*/  LDCU.64 UR4, c[0x0][0x8b0] ;  /* 0x00011600ff0477ac */ /* 0x000ea40008000a00 */
[----:B--2---:R-:W-:-:S04]  /*0180*/  UISETP.NE.U32.AND UP0, UPT, UR4, URZ, UPT ;  /* 0x000000ff0400728c */ /* 0x004fc8000bf05070 */
[----:B------:R-:W-:-:S09]  /*0190*/  UISETP.NE.AND.EX UP0, UPT, UR5, URZ, UPT, UP0 ;  /* 0x000000ff0500728c */ /* 0x000fd2000bf05300 */
[----:B------:R-:W-:Y:S05]  /*01a0*/  BRA.U UP0, `(.L_x_2) ;  /* 0x0000000100287547 */ /* 0x000fea000b800000 */
[----:B------:R-:W2:Y:S02]  /*01b0*/  LDCU.64 UR4, c[0x0][0x8a8] ;  /* 0x00011500ff0477ac */ /* 0x000ea40008000a00 */
[----:B--2---:R-:W-:-:S04]  /*01c0*/  UISETP.NE.U32.AND UP0, UPT, UR4, URZ, UPT ;  /* 0x000000ff0400728c */ /* 0x004fc8000bf05070 */
[----:B------:R-:W-:-:S09]  /*01d0*/  UISETP.NE.AND.EX UP0, UPT, UR5, URZ, UPT, UP0 ;  /* 0x000000ff0500728c */ /* 0x000fd2000bf05300 */
[----:B------:R-:W-:Y:S05]  /*01e0*/  BRA.U !UP0, `(.L_x_3) ;  /* 0x0000000108107547 */ /* 0x000fea000b800000 */
[----:B------:R-:W2:Y:S01]  /*01f0*/  LDC.64 R24, c[0x0][0x8a8] ;  /* 0x00022a00ff187b82 */ /* 0x000ea20000000a00 */
[----:B------:R-:W2:Y:S02]  /*0200*/  LDCU.64 UR4, c[0x0][0x358] ;  /* 0x00006b00ff0477ac */ /* 0x000ea40008000a00 */
[----:B--2---:R2:W5:Y:S01]  /*0210*/  LDG.E R24, desc[UR4][R24.64] ;  /* 0x0000000418187981 */ /* 0x004562000c1e1900 */
[----:B------:R-:W-:Y:S05]  /*0220*/  BRA `(.L_x_2) ;  /* 0x0000000000087947 */ /* 0x000fea0003800000 */
.L_x_3:
[----:B------:R-:W2:Y:S02]  /*0230*/  LDCU UR4, c[0x0][0x8a0] ;  /* 0x00011400ff0477ac */ /* 0x000ea40008000800 */
[----:B--2---:R-:W-:Y:S02]  /*0240*/  MOV R24, UR4 ;  /* 0x0000000400187c02 */ /* 0x004fe40008000f00 */
.L_x_2:
[----:B------:R-:W-:Y:S01]  /*0250*/  IMAD.U32 R0, RZ, RZ, UR17 ;  /* 0x00000011ff007e24 */ /* 0x000fe2000f8e00ff */
[----:B------:R-:W-:Y:S04]  /*0260*/  BSSY.RECONVERGENT B0, `(.L_x_4) ;  /* 0x000000c000007945 */ /* 0x000fe80003800200 */
[C---:B------:R-:W-:Y:S02]  /*0270*/  ISETP.NE.OR P1, PT, R0.reuse, 0x1, !P3 ;  /* 0x000000010000780c */ /* 0x040fe40005f25670 */
[----:B------:R-:W-:-:S11]  /*0280*/  ISETP.NE.OR P0, PT, R0, 0x3, !P3 ;  /* 0x000000030000780c */ /* 0x000fd60005f05670 */
[----:B------:R-:W-:Y:S05]  /*0290*/  @P1 BRA `(.L_x_5) ;  /* 0x0000000000201947 */ /* 0x000fea0003800000 */
[----:B------:R-:W3:Y:S02]  /*02a0*/  LDCU.64 UR4, c[0x0][0x348] ;  /* 0x00006900ff0477ac */ /* 0x000ee40008000a00 */
[----:B---3--:R-:W-:Y:S02]  /*02b0*/  UIADD3 UR6, UP1, UPT, UR4, 0x80, URZ ;  /* 0x0000008004067890 */ /* 0x008fe4000ff3e0ff */
[----:B------:R-:W-:Y:S02]  /*02c0*/  UIADD3 UR4, UP0, UPT, UR4, 0x180, URZ ;  /* 0x0000018004047890 */ /* 0x000fe4000ff1e0ff */
[----:B------:R-:W-:Y:S02]  /*02d0*/  UIADD3.X UR7, UPT, UPT, URZ, UR5, URZ, UP1, !UPT ;  /* 0x00000005ff077290 */ /* 0x000fe40008ffe4ff */
[----:B------:R-:W-:-:S07]  /*02e0*/  UIADD3.X UR5, UPT, UPT, URZ, UR5, URZ, UP0, !UPT ;  /* 0x00000005ff057290 */ /* 0x000fce00087fe4ff */
[----:B------:R3:W-:Y:S02]  /*02f0*/  UTMACCTL.PF [UR6] ;  /* 0x00000000060079b9 */ /* 0x0007e40008040000 */
[----:B------:R3:W-:Y:S02]  /*0300*/  UTMACCTL.PF [UR4] ;  /* 0x00000000040079b9 */ /* 0x0007e40008040000 */
[----:B---3--:R-:W-:Y:S01]  /*0310*/  NOP ;  /* 0x0000000000007918 */ /* 0x008fe20000000000 */
.L_x_5:
[----:B------:R-:W-:Y:S05]  /*0320*/  BSYNC.RECONVERGENT B0 ;  /* 0x0000000000007941 */ /* 0x000fea0003800200 */
.L_x_4:
[----:B------:R-:W-:Y:S04]  /*0330*/  BSSY.RECONVERGENT B0, `(.L_x_6) ;  /* 0x000000a000007945 */ /* 0x000fe80003800200 */
        /* <DEDUP_REMOVED lines=9> */
.L_x_7:
[----:B------:R-:W-:Y:S05]  /*03d0*/  BSYNC.RECONVERGENT B0 ;  /* 0x0000000000007941 */ /* 0x000fea0003800200 */
.L_x_6:
[----:B------:R-:W3:Y:S01]  /*03e0*/  LDCU.64 UR4, c[0x0][0x888] ;  /* 0x00011100ff0477ac */ /* 0x000ee20008000a00 */
[----:B------:R-:W-:Y:S02]  /*03f0*/  UISETP.EQ.U32.AND UP1, UPT, UR8, URZ, UPT ;  /* 0x000000ff0800728c */ /* 0x000fe4000bf22070 */
[----:B------:R-:W-:Y:S02]  /*0400*/  UPLOP3.LUT UP3, UPT, UPT, UPT, UPT, 0x80, 0x8 ;  /* 0x000000000008789c */ /* 0x000fe40003f6f070 */
[----:B---3--:R-:W-:-:S04]  /*0410*/  UISETP.NE.U32.AND UP0, UPT, UR4, URZ, UPT ;  /* 0x000000ff0400728c */ /* 0x008fc8000bf05070 */
[----:B------:R-:W-:-:S04]  /*0420*/  UISETP.NE.AND.EX UP0, UPT, UR5, URZ, UPT, UP0 ;  /* 0x000000ff0500728c */ /* 0x000fc8000bf05300 */
[----:B------:R-:W-:-:S04]  /*0430*/  UISETP.EQ.OR.EX UP2, UPT, UR9, URZ, !UP0, UP1 ;  /* 0x000000ff0900728c */ /* 0x000fc8000c742710 */
[----:B------:R-:W-:-:S06]  /*0440*/  UP2UR UR4, UPR, URZ, 0x4 ;  /* 0x00000004ff047883 */ /* 0x000fcc0008000000 */
[----:B------:R-:W-:Y:S01]  /*0450*/  MOV R56, UR4 ;  /* 0x0000000400387c02 */ /* 0x000fe20008000f00 */
[----:B------:R-:W-:Y:S06]  /*0460*/  BRA.U !UP2, `(.L_x_8) ;  /* 0x000000010a207547 */ /* 0x000fec000b800000 */
[----:B------:R-:W-:Y:S01]  /*0470*/  UISETP.NE.U32.AND UP1, UPT, UR8, URZ, UPT ;  /* 0x000000ff0800728c */ /* 0x000fe2000bf25070 */
[----:B-----5:R-:W-:Y:S01]  /*0480*/  FSETP.NEU.AND P0, PT, R27, RZ, PT ;  /* 0x000000ff1b00720b */ /* 0x020fe20003f0d000 */
[----:B------:R-:W-:Y:S02]  /*0490*/  USEL UR4, URZ, 0xffffffff, UP0 ;  /* 0xffffffffff047887 */ /* 0x000fe40008000000 */
[----:B------:R-:W-:-:S10]  /*04a0*/  UISETP.NE.AND.EX UP1, UPT, UR9, URZ, UPT, UP1 ;  /* 0x000000ff0900728c */ /* 0x000fd4000bf25310 */
[----:B------:R-:W-:Y:S01]  /*04b0*/  VOTEU.ANY UP0, P0 ;  /* 0x0000000000ff7886 */ /* 0x000fe20000000100 */
[----:B------:R-:W-:-:S04]  /*04c0*/  @!UP1 USEL UR4, URZ, 0xffffffff, UP0 ;  /* 0xffffffffff049887 */ /* 0x000fc80008000000 */
[----:B------:R-:W-:-:S04]  /*04d0*/  ULOP3.LUT UR4, UR4, 0x1, URZ, 0xc0, !UPT ;  /* 0x0000000104047892 */ /* 0x000fc8000f8ec0ff */
[----:B------:R-:W-:-:S11]  /*04e0*/  UISETP.NE.U32.AND UP3, UPT, UR4, 0x1, UPT ;  /* 0x000000010400788c */ /* 0x000fd6000bf65070 */
.L_x_8:
[----:B-1----:R-:W1:Y:S01]  /*04f0*/  SHFL.IDX PT, R2, R53, RZ, 0x1f ;  /* 0x00001fff35027589 */ /* 0x002e6200000e0000 */
[----:B------:R-:W-:-:S04]  /*0500*/  UISETP.NE.AND UP0, UPT, UR17, 0x2, UPT ;  /* 0x000000021100788c */ /* 0x000fc8000bf05270 */
[----:B------:R-:W-:Y:S01]  /*0510*/  USEL UR48, URZ, 0x1, UP0 ;  /* 0x00000001ff307887 */ /* 0x000fe20008000000 */
[----:B-1----:R-:W-:-:S13]  /*0520*/  ISETP.NE.AND P0, PT, R2, RZ, PT ;  /* 0x000000ff0200720c */ /* 0x002fda0003f05270 */
[----:B------:R-:W-:Y:S05]  /*0530*/  @P0 BRA `(.L_x_9) ;  /* 0x0000000000840947 */ /* 0x000fea0003800000 */
[----:B------:R-:W-:Y:S01]  /*0540*/  ELECT P0, URZ, PT ;  /* 0x0000000000ff782f */ /* 0x000fe20003800000 */
[----:B------:R-:W-:-:S12]  /*0550*/  BSSY.RECONVERGENT B0, `(.L_x_9) ;  /* 0x000001f000007945 */ /* 0x000fd80003800200 */
[----:B------:R-:W-:Y:S05]  /*0560*/  @!P0 BRA `(.L_x_10) ;  /* 0x0000000000748947 */ /* 0x000fea0003800000 */
[----:B------:R-:W1:Y:S01]  /*0570*/  S2UR UR4, SR_CgaCtaId ;  /* 0x00000000000479c3 */ /* 0x000e620000008800 */
[----:B------:R-:W-:Y:S01]  /*0580*/  UMOV UR5, 0x400 ;  /* 0x0000040000057882 */ /* 0x000fe20000000000 */
[----:B------:R-:W-:Y:S01]  /*0590*/  UMOV UR8, 0x1 ;  /* 0x0000000100087882 */ /* 0x000fe20000000000 */
[----:B------:R-:W-:Y:S01]  /*05a0*/  UMOV UR6, 0x8 ;  /* 0x0000000800067882 */ /* 0x000fe20000000000 */
[----:B------:R-:W-:-:S04]  /*05b0*/  UIADD3 UR8, UPT, UPT, -UR8, 0x100000, URZ ;  /* 0x0010000008087890 */ /* 0x000fc8000fffe1ff */
[----:B------:R-:W-:Y:S02]  /*05c0*/  USHF.L.U32 UR9, UR8, 0xb, URZ ;  /* 0x0000000b08097899 */ /* 0x000fe400080006ff */
[----:B------:R-:W-:Y:S02]  /*05d0*/  USHF.L.U32 UR8, UR8, 0x1, URZ ;  /* 0x0000000108087899 */ /* 0x000fe400080006ff */
[----:B------:R-:W-:-:S04]  /*05e0*/  UIADD3 UR6, UPT, UPT, -UR6, 0x100000, URZ ;  /* 0x0010000006067890 */ /* 0x000fc8000fffe1ff */
[----:B------:R-:W-:Y:S02]  /*05f0*/  USHF.L.U32 UR7, UR6, 0xb, URZ ;  /* 0x0000000b06077899 */ /* 0x000fe400080006ff */
[----:B------:R-:W-:Y:S02]  /*0600*/  USHF.L.U32 UR6, UR6, 0x1, URZ ;  /* 0x0000000106067899 */ /* 0x000fe400080006ff */
[----:B-1----:R-:W-:Y:S01]  /*0610*/  ULEA UR4, UR4, UR5, 0x18 ;  /* 0x0000000504047291 */ /* 0x002fe2000f8ec0ff */
[----:B------:R-:W1:Y:S11]  /*0620*/  FENCE.VIEW.ASYNC.S ;  /* 0x00000000000073c6 */ /* 0x000e760000000000 */
[----:B-1----:R1:W3:Y:S01]  /*0630*/  SYNCS.EXCH.64 URZ, [UR4], UR8 ;  /* 0x0000000804ff75b2 */ /* 0x0022e20008000100 */
[----:B------:R1:W4:Y:S01]  /*0640*/  SYNCS.EXCH.64 URZ, [UR4+0x40], UR6 ;  /* 0x0000400604ff75b2 */ /* 0x0003220008000100 */
[----:B------:R1:W1:Y:S01]  /*0650*/  SYNCS.EXCH.64 URZ, [UR4+0x8], UR8 ;  /* 0x0000080804ff75b2 */ /* 0x0002620008000100 */
        /* <DEDUP_REMOVED lines=13> */
[----:B------:R-:W-:Y:S01]  /*0730*/  NOP ;  /* 0x0000000000007918 */ /* 0x000fe20000000000 */
.L_x_10:
[----:B-1----:R-:W-:Y:S05]  /*0740*/  BSYNC.RECONVERGENT B0 ;  /* 0x0000000000007941 */ /* 0x002fea0003800200 */
.L_x_9:
[----:B------:R-:W1:Y:S01]  /*0750*/  SHFL.IDX PT, R2, R53, RZ, 0x1f ;  /* 0x00001fff35027589 */ /* 0x000e6200000e0000 */
[----:B------:R-:W-:Y:S01]  /*0760*/  NOP ;  /* 0x0000000000007918 */ /* 0x000fe20000000000 */
[----:B-1----:R-:W-:-:S13]  /*0770*/  ISETP.NE.AND P0, PT, R2, 0x1, PT ;  /* 0x000000010200780c */ /* 0x002fda0003f05270 */
[----:B------:R-:W-:Y:S05]  /*0780*/  @P0 BRA `(.L_x_11) ;  /* 0x0000000000580947 */ /* 0x000fea0003800000 */
        /* <DEDUP_REMOVED lines=9> */
[----:B------:R-:W-:Y:S01]  /*0820*/  USHF.L.U32 UR6, UR6, 0x1, URZ ;  /* 0x0000000106067899 */ /* 0x000fe200080006ff */
[----:B------:R-:W-:Y:S01]  /*0830*/  ELECT P0, URZ, PT ;  /* 0x0000000000ff782f */ /* 0x000fe20003800000 */
[----:B-1----:R-:W-:Y:S01]  /*0840*/  ULEA UR4, UR4, UR5, 0x18 ;  /* 0x0000000504047291 */ /* 0x002fe2000f8ec0ff */
[----:B------:R-:W1:Y:S11]  /*0850*/  FENCE.VIEW.ASYNC.S ;  /* 0x00000000000073c6 */ /* 0x000e760000000000 */
[----:B-1----:R1:W1:Y:S01]  /*0860*/  SYNCS.EXCH.64 URZ, [UR4+0x80], UR8 ;  /* 0x0000800804ff75b2 */ /* 0x0022620008000100 */
        /* <DEDUP_REMOVED lines=8> */
.L_x_11:
[----:B------:R-:W2:Y:S01]  /*08f0*/  SHFL.IDX PT, R2, R53, RZ, 0x1f ;  /* 0x00001fff35027589 */ /* 0x000ea200000e0000 */
[----:B------:R-:W-:Y:S01]  /*0900*/  NOP ;  /* 0x0000000000007918 */ /* 0x000fe20000000000 */
[----:B--2---:R-:W-:-:S13]  /*0910*/  ISETP.NE.AND P0, PT, R2, 0x3, PT ;  /* 0x000000030200780c */ /* 0x004fda0003f05270 */
[----:B------:R-:W-:Y:S05]  /*0920*/  @P0 BRA `(.L_x_12) ;  /* 0x0000000000300947 */ /* 0x000fea0003800000 */
[----:B-1----:R-:W1:Y:S01]  /*0930*/  S2UR UR4, SR_CgaCtaId ;  /* 0x00000000000479c3 */ /* 0x002e620000008800 */
[----:B------:R-:W-:Y:S01]  /*0940*/  UMOV UR6, 0x400 ;  /* 0x0000040000067882 */ /* 0x000fe20000000000 */
[----:B------:R-:W-:Y:S01]  /*0950*/  UMOV UR5, 0x20 ;  /* 0x0000002000057882 */ /* 0x000fe20000000000 */
[----:B------:R-:W-:Y:S01]  /*0960*/  ELECT P0, URZ, PT ;  /* 0x0000000000ff782f */ /* 0x000fe20003800000 */
[----:B-1----:R-:W-:Y:S02]  /*0970*/  ULEA UR6, UR4, UR6, 0x18 ;  /* 0x0000000604067291 */ /* 0x002fe4000f8ec0ff */
[----:B------:R-:W-:-:S04]  /*0980*/  UIADD3 UR4, UPT, UPT, -UR5, 0x100000, URZ ;  /* 0x0010000005047890 */ /* 0x000fc8000fffe1ff */
[----:B------:R-:W-:Y:S02]  /*0990*/  USHF.L.U32 UR5, UR4, 0xb, URZ ;  /* 0x0000000b04057899 */ /* 0x000fe400080006ff */
[----:B------:R-:W-:Y:S01]  /*09a0*/  USHF.L.U32 UR4, UR4, 0x1, URZ ;  /* 0x0000000104047899 */ /* 0x000fe200080006ff */
[----:B------:R-:W1:Y:S11]  /*09b0*/  FENCE.VIEW.ASYNC.S ;  /* 0x00000000000073c6 */ /* 0x000e760000000000 */
[----:B-1----:R2:W1:Y:S01]  /*09c0*/  SYNCS.EXCH.64 URZ, [UR6+0xc0], UR4 ;  /* 0x0000c00406ff75b2 */ /* 0x0024620008000100 */
[----:B------:R2:W1:Y:S02]  /*09d0*/  SYNCS.EXCH.64 URZ, [UR6+0xc8], UR4 ;  /* 0x0000c80406ff75b2 */ /* 0x0004640008000100 */
[----:B--2---:R-:W-:Y:S01]  /*09e0*/  NOP ;  /* 0x0000000000007918 */ /* 0x004fe20000000000 */
.L_x_12:
[----:B------:R-:W2:Y:S01]  /*09f0*/  SHFL.IDX PT, R2, R53, RZ, 0x1f ;  /* 0x00001fff35027589 */ /* 0x000ea200000e0000 */
[----:B------:R-:W-:Y:S01]  /*0a00*/  NOP ;  /* 0x0000000000007918 */ /* 0x000fe20000000000 */
[----:B--2---:R-:W-:-:S13]  /*0a10*/  ISETP.NE.AND P0, PT, R2, 0x4, PT ;  /* 0x000000040200780c */ /* 0x004fda0003f05270 */
[----:B------:R-:W-:Y:S05]  /*0a20*/  @P0 BRA `(.L_x_13) ;  /* 0x00000000004c0947 */ /* 0x000fea0003800000 */
[----:B-1----:R-:W1:Y:S01]  /*0a30*/  S2UR UR6, SR_CgaCtaId ;  /* 0x00000000000679c3 */ /* 0x002e620000008800 */
[----:B------:R-:W-:Y:S01]  /*0a40*/  UMOV UR4, 0x720 ;  /* 0x0000072000047882 */ /* 0x000fe20000000000 */
[----:B------:R-:W-:Y:S01]  /*0a50*/  UMOV UR5, 0x400 ;  /* 0x0000040000057882 */ /* 0x000fe20000000000 */
[----:B------:R-:W-:Y:S01]  /*0a60*/  USEL UR4, UR4, 0x620, UP3 ;  /* 0x0000062004047887 */ /* 0x000fe20009800000 */
[----:B------:R-:W-:Y:S01]  /*0a70*/  UMOV UR8, 0x1 ;  /* 0x0000000100087882 */ /* 0x000fe20000000000 */
[----:B------:R-:W-:Y:S01]  /*0a80*/  ELECT P0, URZ, PT ;  /* 0x0000000000ff782f */ /* 0x000fe20003800000 */
[----:B------:R-:W-:-:S04]  /*0a90*/  UIADD3 UR8, UPT, UPT, -UR8, 0x100000, URZ ;  /* 0x0010000008087890 */ /* 0x000fc8000fffe1ff */
[----:B------:R-:W-:Y:S02]  /*0aa0*/  USHF.L.U32 UR9, UR8, 0xb, URZ ;  /* 0x0000000b08097899 */ /* 0x000fe400080006ff */
[----:B------:R-:W-:Y:S02]  /*0ab0*/  USHF.L.U32 UR8, UR8, 0x1, URZ ;  /* 0x0000000108087899 */ /* 0x000fe400080006ff */
[----:B-1----:R-:W-:Y:S02]  /*0ac0*/  ULEA UR6, UR6, UR5, 0x18 ;  /* 0x0000000506067291 */ /* 0x002fe4000f8ec0ff */
[----:B------:R-:W-:-:S04]  /*0ad0*/  UIADD3 UR4, UPT, UPT, -UR4, 0x100000, URZ ;  /* 0x0010000004047890 */ /* 0x000fc8000fffe1ff */
[----:B------:R-:W-:Y:S02]  /*0ae0*/  USHF.L.U32 UR5, UR4, 0xb, URZ ;  /* 0x0000000b04057899 */ /* 0x000fe400080006ff */
[----:B------:R-:W-:Y:S01]  /*0af0*/  USHF.L.U32 UR4, UR4, 0x1, URZ ;  /* 0x0000000104047899 */ /* 0x000fe200080006ff */
[----:B------:R-:W1:Y:S03]  /*0b00*/  FENCE.VIEW.ASYNC.S ;  /* 0x00000000000073c6 */ /* 0x000e660000000000 */
[----:B-1----:R2:W1:Y:S08]  /*0b10*/  SYNCS.EXCH.64 URZ, [UR6+0xd0], UR8 ;  /* 0x0000d00806ff75b2 */ /* 0x0024700008000100 */
[----:B------:R2:W1:Y:S01]  /*0b20*/  SYNCS.EXCH.64 URZ, [UR6+0xe0], UR4 ;  /* 0x0000e00406ff75b2 */ /* 0x0004620008000100 */
[----:B------:R2:W1:Y:S01]  /*0b30*/  SYNCS.EXCH.64 URZ, [UR6+0xd8], UR8 ;  /* 0x0000d80806ff75b2 */ /* 0x0004620008000100 */
[----:B------:R2:W1:Y:S02]  /*0b40*/  SYNCS.EXCH.64 URZ, [UR6+0xe8], UR4 ;  /* 0x0000e80406ff75b2 */ /* 0x0004640008000100 */
[----:B--2---:R-:W-:Y:S01]  /*0b50*/  NOP ;  /* 0x0000000000007918 */ /* 0x004fe20000000000 */
.L_x_13:
[----:B------:R-:W2:Y:S01]  /*0b60*/  SHFL.IDX PT, R2, R53, RZ, 0x1f ;  /* 0x00001fff35027589 */ /* 0x000ea200000e0000 */
[----:B------:R-:W-:Y:S01]  /*0b70*/  NOP ;  /* 0x0000000000007918 */ /* 0x000fe20000000000 */
[----:B--2---:R-:W-:-:S13]  /*0b80*/  ISETP.NE.AND P0, PT, R2, 0x5, PT ;  /* 0x000000050200780c */ /* 0x004fda0003f05270 */
[----:B------:R-:W-:Y:S05]  /*0b90*/  @P0 BRA `(.L_x_14) ;  /* 0x0000000000580947 */ /* 0x000fea0003800000 */
[----:B-1----:R-:W1:Y:S01]  /*0ba0*/  S2UR UR4, SR_CgaCtaId ;  /* 0x00000000000479c3 */ /* 0x002e620000008800 */
        /* <DEDUP_REMOVED lines=19> */
[----:B------:R2:W1:Y:S02]  /*0ce0*/  SYNCS.EXCH.64 URZ, [UR4+0x128], UR6 ;  /* 0x0001280604ff75b2 */ /* 0x0004640008000100 */
[----:B--2---:R-:W-:Y:S01]  /*0cf0*/  NOP ;  /* 0x0000000000007918 */ /* 0x004fe20000000000 */
.L_x_14:
[----:B------:R-:W2:Y:S01]  /*0d00*/  SHFL.IDX PT, R2, R53, RZ, 0x1f ;  /* 0x00001fff35027589 */ /* 0x000ea200000e0000 */
[----:B------:R-:W-:Y:S01]  /*0d10*/  NOP ;  /* 0x0000000000007918 */ /* 0x000fe20000000000 */
[----:B--2---:R-:W-:-:S13]  /*0d20*/  ISETP.NE.AND P0, PT, R2, 0x3, PT ;  /* 0x000000030200780c */ /* 0x004fda0003f05270 */
[----:B------:R-:W-:Y:S05]  /*0d30*/  @P0 BRA `(.L_x_15) ;  /* 0x0000000000380947 */ /* 0x000fea0003800000 */
[----:B------:R-:W2:Y:S01]  /*0d40*/  S2UR UR5, SR_CgaCtaId ;  /* 0x00000000000579c3 */ /* 0x000ea20000008800 */
[----:B-1----:R-:W-:Y:S01]  /*0d50*/  UMOV UR4, 0x400 ;  /* 0x0000040000047882 */ /* 0x002fe20000000000 */
[----:B------:R-:W-:Y:S01]  /*0d60*/  UMOV UR6, 0x20 ;  /* 0x0000002000067882 */ /* 0x000fe20000000000 */
[----:B------:R-:W-:Y:S01]  /*0d70*/  ELECT P0, URZ, PT ;  /* 0x0000000000ff782f */ /* 0x000fe20003800000 */
[----:B------:R-:W-:-:S04]  /*0d80*/  UIADD3 UR6, UPT, UPT, -UR6, 0x100000, URZ ;  /* 0x0010000006067890 */ /* 0x000fc8000fffe1ff */
[----:B------:R-:W-:Y:S02]  /*0d90*/  USHF.L.U32 UR7, UR6, 0xb, URZ ;  /* 0x0000000b06077899 */ /* 0x000fe400080006ff */
[----:B------:R-:W-:Y:S02]  /*0da0*/  USHF.L.U32 UR6, UR6, 0x1, URZ ;  /* 0x0000000106067899 */ /* 0x000fe400080006ff */
[----:B--2---:R-:W-:Y:S01]  /*0db0*/  ULEA UR4, UR5, UR4, 0x18 ;  /* 0x0000000405047291 */ /* 0x004fe2000f8ec0ff */
[----:B------:R-:W1:Y:S11]  /*0dc0*/  FENCE.VIEW.ASYNC.S ;  /* 0x00000000000073c6 */ /* 0x000e760000000000 */
[----:B-1----:R2:W1:Y:S01]  /*0dd0*/  SYNCS.EXCH.64 URZ, [UR4+0x130], UR6 ;  /* 0x0001300604ff75b2 */ /* 0x0024620008000100 */
[----:B------:R2:W1:Y:S01]  /*0de0*/  SYNCS.EXCH.64 URZ, [UR4+0x140], UR6 ;  /* 0x0001400604ff75b2 */ /* 0x0004620008000100 */
[----:B------:R2:W1:Y:S01]  /*0df0*/  SYNCS.EXCH.64 URZ, [UR4+0x138], UR6 ;  /* 0x0001380604ff75b2 */ /* 0x0004620008000100 */
[----:B------:R2:W1:Y:S02]  /*0e00*/  SYNCS.EXCH.64 URZ, [UR4+0x148], UR6 ;  /* 0x0001480604ff75b2 */ /* 0x0004640008000100 */
[----:B--2---:R-:W-:Y:S01]  /*0e10*/  NOP ;  /* 0x0000000000007918 */ /* 0x004fe20000000000 */
.L_x_15:
[----:B-1----:R-:W1:Y:S01]  /*0e20*/  LDCU UR4, c[0x0][0x36c] ;  /* 0x00006d80ff0477ac */ /* 0x002e620008000800 */
[----:B------:R-:W-:Y:S01]  /*0e30*/  ISETP.NE.OR P3, PT, R0, 0x2, !P3 ;  /* 0x000000020000780c */ /* 0x000fe20005f65670 */
[----:B------:R-:W-:Y:S01]  /*0e40*/  NOP ;  /* 0x0000000000007918 */ /* 0x000fe20000000000 */
[----:B------:R-:W-:Y:S01]  /*0e50*/  LOP3.LUT R0, R67, 0x1f, RZ, 0xc0, !PT ;  /* 0x0000001f43007812 */ /* 0x000fe200078ec0ff */
[----:B------:R-:W-:Y:S02]  /*0e60*/  UISETP.NE.AND UP4, UPT, UR17, URZ, UPT ;  /* 0x000000ff1100728c */ /* 0x000fe4000bf85270 */
[----:B-1----:R-:W-:-:S09]  /*0e70*/  UISETP.EQ.U32.AND UP5, UPT, UR4, 0x1, UPT ;  /* 0x000000010400788c */ /* 0x002fd2000bfa2070 */
[----:B------:R-:W-:Y:S05]  /*0e80*/  BRA.U !UP5, `(.L_x_16) ;  /* 0x000000010d087547 */ /* 0x000fea000b800000 */
[----:B---34-:R-:W-:Y:S01]  /*0e90*/  UCGABAR_ARV ;  /* 0x00000000000079c7 */ /* 0x018fe20008000000 */
[----:B------:R-:W-:Y:S05]  /*0ea0*/  BRA `(.L_x_17) ;  /* 0x0000000000047947 */ /* 0x000fea0003800000 */
.L_x_16:
[----:B---34-:R-:W-:Y:S01]  /*0eb0*/  NOP ;  /* 0x0000000000007918 */ /* 0x018fe20000000000 */
.L_x_17:
[----:B------:R-:W1:Y:S01]  /*0ec0*/  S2UR UR8, SR_CTAID.X ;  /* 0x00000000000879c3 */ /* 0x000e620000002500 */
[----:B------:R-:W-:-:S05]  /*0ed0*/  CS2R.32 R55, SR_CgaSize ;  /* 0x0000000000377805 */ /* 0x000fca0000008a00 */
[----:B------:R-:W-:-:S05]  /*0ee0*/  IMAD R55, R55, -0xa0, RZ ;  /* 0xffffff6037377824 */ /* 0x000fca00078e02ff */
[----:B------:R-:W-:-:S14]  /*0ef0*/  R2UR UR5, R55 ;  /* 0x00000000370572ca */ /* 0x000fdc00000e0000 */
[----:B------:R-:W2:Y:S01]  /*0f00*/  LDCU UR5, c[0x0][UR5+0x2b0] ;  /* 0x00005600050577ac */ /* 0x000ea20008000800 */
[----:B------:R-:W-:-:S05]  /*0f10*/  CS2R.32 R55, SR_CgaSize ;  /* 0x0000000000377805 */ /* 0x000fca0000008a00 */
[----:B------:R-:W-:-:S05]  /*0f20*/  IMAD R55, R55, -0xa0, RZ ;  /* 0xffffff6037377824 */ /* 0x000fca00078e02ff */
[----:B------:R-:W-:-:S14]  /*0f30*/  R2UR UR4, R55 ;  /* 0x00000000370472ca */ /* 0x000fdc00000e0000 */
[----:B------:R-:W3:Y:S01]  /*0f40*/  LDCU UR4, c[0x0][UR4+0x2b4] ;  /* 0x00005680040477ac */ /* 0x000ee20008000800 */
[----:B------:R-:W4:Y:S01]  /*0f50*/  S2UR UR7, SR_CTAID.Y ;  /* 0x00000000000779c3 */ /* 0x000f220000002600 */
[----:B------:R-:W-:-:S05]  /*0f60*/  CS2R.32 R55, SR_CgaSize ;  /* 0x0000000000377805 */ /* 0x000fca0000008a00 */
[----:B------:R-:W-:-:S05]  /*0f70*/  IMAD R55, R55, -0xa0, RZ ;  /* 0xffffff6037377824 */ /* 0x000fca00078e02ff */
[----:B------:R-:W-:-:S14]  /*0f80*/  R2UR UR9, R55 ;  /* 0x00000000370972ca */ /* 0x000fdc00000e0000 */
[----:B------:R-:W3:Y:S01]  /*0f90*/  LDCU UR9, c[0x0][UR9+0x2a0] ;  /* 0x00005400090977ac */ /* 0x000ee20008000800 */
[----:B------:R-:W-:-:S05]  /*0fa0*/  CS2R.32 R55, SR_CgaSize ;  /* 0x0000000000377805 */ /* 0x000fca0000008a00 */
[----:B------:R-:W-:-:S05]  /*0fb0*/  IMAD R55, R55, -0xa0, RZ ;  /* 0xffffff6037377824 */ /* 0x000fca00078e02ff */
[----:B------:R-:W-:-:S14]  /*0fc0*/  R2UR UR10, R55 ;  /* 0x00000000370a72ca */ /* 0x000fdc00000e0000 */
[----:B------:R-:W3:Y:S01]  /*0fd0*/  LDCU UR10, c[0x0][UR10+0x2a4] ;  /* 0x000054800a0a77ac */ /* 0x000ee20008000800 */
[----:B------:R-:W3:Y:S01]  /*0fe0*/  S2UR UR11, SR_CgaCtaId ;  /* 0x00000000000b79c3 */ /* 0x000ee20000008800 */
[----:B------:R-:W3:Y:S01]  /*0ff0*/  LDCU UR21, c[0x0][0xb24] ;  /* 0x00016480ff1577ac */ /* 0x000ee20008000800 */
[----:B------:R-:W3:Y:S01]  /*1000*/  LDCU UR42, c[0x0][0xb24] ;  /* 0x00016480ff2a77ac */ /* 0x000ee20008000800 */
[----:B-1----:R-:W-:-:S05]  /*1010*/  I2FP.F32.U32 R3, UR8 ;  /* 0x0000000800037c45 */ /* 0x002fca0008201000 */
[----:B------:R-:W1:Y:S01]  /*1020*/  S2UR UR36, SR_CTAID.Z ;  /* 0x00000000002479c3 */ /* 0x000e620000002700 */
[----:B------:R-:W1:Y:S01]  /*1030*/  LDCU UR27, c[0x0][0xb30] ;  /* 0x00016600ff1b77ac */ /* 0x000e620008000800 */
[----:B--2---:R-:W-:Y:S01]  /*1040*/  FMUL R3, R3, UR5 ;  /* 0x0000000503037c20 */ /* 0x004fe20008400000 */
[----:B------:R-:W-:Y:S01]  /*1050*/  UMOV UR16, UR8 ;  /* 0x0000000800107c82 */ /* 0x000fe20008000000 */
[----:B----4-:R-:W-:Y:S01]  /*1060*/  I2FP.F32.U32 R2, UR7 ;  /* 0x0000000700027c45 */ /* 0x010fe20008201000 */
[----:B------:R-:W-:-:S03]  /*1070*/  UMOV UR20, UR7 ;  /* 0x0000000700147c82 */ /* 0x000fc60008000000 */
[----:B------:R-:W2:Y:S01]  /*1080*/  F2I.U32.TRUNC.NTZ R3, R3 ;  /* 0x0000000300037305 */ /* 0x000ea2000020f000 */
[----:B---3--:R-:W-:Y:S01]  /*1090*/  UISETP.GE.AND UP2, UPT, UR21, 0x1, UPT ;  /* 0x000000011500788c */ /* 0x008fe2000bf46270 */
[----:B------:R-:W-:Y:S01]  /*10a0*/  FMUL R2, R2, UR4 ;  /* 0x0000000402027c20 */ /* 0x000fe20008400000 */
[----:B------:R-:W-:-:S05]  /*10b0*/  USHF.L.U32 UR28, UR11, 0x9, URZ ;  /* 0x000000090b1c7899 */ /* 0x000fca00080006ff */
[----:B------:R-:W3:Y:S01]  /*10c0*/  F2I.U32.TRUNC.NTZ R2, R2 ;  /* 0x0000000200027305 */ /* 0x000ee2000020f000 */
[----:B--2---:R-:W-:Y:S02]  /*10d0*/  R2UR UR4, R3 ;  /* 0x00000000030472ca */ /* 0x004fe400000e0000 */
[----:B---3--:R-:W-:Y:S02]  /*10e0*/  R2UR UR6, R2 ;  /* 0x00000000020672ca */ /* 0x008fe400000e0000 */
[----:B------:R-:W-:-:S09]  /*10f0*/  PRMT R2, RZ, 0x7610, R2 ;  /* 0x00007610ff027816 */ /* 0x000fd20000000002 */
[----:B------:R-:W-:-:S04]  /*1100*/  UIADD3 UR5, UPT, UPT, -UR4, URZ, URZ ;  /* 0x000000ff04057290 */ /* 0x000fc8000fffe1ff */
[----:B------:R-:W-:Y:S02]  /*1110*/  UIMAD UR5, UR9, UR5, UR8 ;  /* 0x00000005090572a4 */ /* 0x000fe4000f8e0208 */
[----:B------:R-:W-:-:S04]  /*1120*/  UIADD3 UR4, UPT, UPT, -UR6, URZ, URZ ;  /* 0x000000ff06047290 */ /* 0x000fc8000fffe1ff */
[----:B------:R-:W-:Y:S01]  /*1130*/  IMAD.U32 R55, RZ, RZ, UR5 ;  /* 0x00000005ff377e24 */ /* 0x000fe2000f8e00ff */
[----:B------:R-:W-:-:S06]  /*1140*/  UIMAD UR4, UR10, UR4, UR7 ;  /* 0x000000040a0472a4 */ /* 0x000fcc000f8e0207 */
[----:B------:R-:W-:Y:S01]  /*1150*/  IMAD.U32 R54, RZ, RZ, UR4 ;  /* 0x00000004ff367e24 */ /* 0x000fe2000f8e00ff */
[----:B-1----:R-:W-:Y:S06]  /*1160*/  BRA.U UP4, `(.L_x_18) ;  /* 0x0000000104807547 */ /* 0x002fec000b800000 */
[----:B------:R-:W-:Y:S02]  /*1170*/  R2UR UR9, R54 ;  /* 0x00000000360972ca */ /* 0x000fe400000e0000 */
[----:B------:R-:W-:-:S11]  /*1180*/  R2UR UR8, R55 ;  /* 0x00000000370872ca */ /* 0x000fd600000e0000 */
[----:B------:R-:W-:Y:S02]  /*1190*/  UISETP.NE.AND UP0, UPT, UR9, 0x1, UPT ;  /* 0x000000010900788c */ /* 0x000fe4000bf05270 */
[----:B------:R-:W-:Y:S02]  /*11a0*/  UISETP.NE.AND UP1, UPT, UR9, 0x2, UPT ;  /* 0x000000020900788c */ /* 0x000fe4000bf25270 */
[----:B------:R-:W-:Y:S02]  /*11b0*/  USEL UR5, URZ, 0x2, UP0 ;  /* 0x00000002ff057887 */ /* 0x000fe40008000000 */
[----:B------:R-:W-:Y:S02]  /*11c0*/  UISETP.NE.AND UP0, UPT, UR9, 0x3, UPT ;  /* 0x000000030900788c */ /* 0x000fe4000bf05270 */
[----:B------:R-:W-:Y:S02]  /*11d0*/  USEL UR4, URZ, 0x4, UP1 ;  /* 0x00000004ff047887 */ /* 0x000fe40008800000 */
[----:B------:R-:W-:-:S02]  /*11e0*/  UISETP.NE.AND UP1, UPT, UR9, 0x4, UPT ;  /* 0x000000040900788c */ /* 0x000fc4000bf25270 */
[----:B------:R-:W-:Y:S02]  /*11f0*/  USEL UR7, URZ, 0x8, UP0 ;  /* 0x00000008ff077887 */ /* 0x000fe40008000000 */
[----:B------:R-:W-:Y:S02]  /*1200*/  UISETP.NE.AND UP0, UPT, UR9, 0x5, UPT ;  /* 0x000000050900788c */ /* 0x000fe4000bf05270 */
[----:B------:R-:W-:Y:S02]  /*1210*/  USEL UR6, URZ, 0x10, UP1 ;  /* 0x00000010ff067887 */ /* 0x000fe40008800000 */
[----:B------:R-:W-:Y:S02]  /*1220*/  UISETP.NE.AND UP1, UPT, UR9, 0x6, UPT ;  /* 0x000000060900788c */ /* 0x000fe4000bf25270 */
[----:B------:R-:W-:Y:S02]  /*1230*/  USEL UR11, URZ, 0x20, UP0 ;  /* 0x00000020ff0b7887 */ /* 0x000fe40008000000 */
[----:B------:R-:W-:-:S02]  /*1240*/  UISETP.NE.AND UP0, UPT, UR9, 0x7, UPT ;  /* 0x000000070900788c */ /* 0x000fc4000bf05270 */
[----:B------:R-:W-:Y:S02]  /*1250*/  USEL UR12, URZ, 0x40, UP1 ;  /* 0x00000040ff0c7887 */ /* 0x000fe40008800000 */
[----:B------:R-:W-:Y:S02]  /*1260*/  UISETP.NE.AND UP1, UPT, UR9, URZ, UPT ;  /* 0x000000ff0900728c */ /* 0x000fe4000bf25270 */
[----:B------:R-:W-:Y:S02]  /*1270*/  USEL UR13, URZ, 0x80, UP0 ;  /* 0x00000080ff0d7887 */ /* 0x000fe40008000000 */
[----:B------:R-:W-:Y:S02]  /*1280*/  UISETP.NE.AND UP0, UPT, UR8, URZ, UPT ;  /* 0x000000ff0800728c */ /* 0x000fe4000bf05270 */
[----:B------:R-:W-:Y:S02]  /*1290*/  UISETP.EQ.OR UP1, UPT, UR8, URZ, !UP1 ;  /* 0x000000ff0800728c */ /* 0x000fe4000cf22670 */
[----:B------:R-:W-:-:S02]  /*12a0*/  USEL UR9, UR5, 0x2, UP0 ;  /* 0x0000000205097887 */ /* 0x000fc40008000000 */
[----:B------:R-:W-:Y:S02]  /*12b0*/  USEL UR4, UR4, 0x4, UP0 ;  /* 0x0000000404047887 */ /* 0x000fe40008000000 */
[----:B------:R-:W-:Y:S02]  /*12c0*/  USEL UR5, URZ, 0x1, !UP1 ;  /* 0x00000001ff057887 */ /* 0x000fe4000c800000 */
[----:B------:R-:W-:Y:S02]  /*12d0*/  USEL UR10, UR7, 0x8, UP0 ;  /* 0x00000008070a7887 */ /* 0x000fe40008000000 */
[----:B------:R-:W-:Y:S02]  /*12e0*/  USEL UR8, UR6, 0x10, UP0 ;  /* 0x0000001006087887 */ /* 0x000fe40008000000 */
[----:B------:R-:W-:Y:S02]  /*12f0*/  UIADD3 UR4, UPT, UPT, UR4, UR9, UR5 ;  /* 0x0000000904047290 */ /* 0x000fe4000fffe005 */
[----:B------:R-:W-:-:S02]  /*1300*/  USEL UR7, UR11, 0x20, UP0 ;  /* 0x000000200b077887 */ /* 0x000fc40008000000 */
[----:B------:R-:W-:Y:S02]  /*1310*/  USEL UR6, UR12, 0x40, UP0 ;  /* 0x000000400c067887 */ /* 0x000fe40008000000 */
[----:B------:R-:W-:Y:S02]  /*1320*/  UIADD3 UR4, UPT, UPT, UR8, UR10, UR4 ;  /* 0x0000000a08047290 */ /* 0x000fe4000fffe004 */
[----:B------:R-:W-:Y:S02]  /*1330*/  USEL UR5, UR13, 0x80, UP0 ;  /* 0x000000800d057887 */ /* 0x000fe40008000000 */
[----:B------:R-:W-:-:S04]  /*1340*/  UIADD3 UR4, UPT, UPT, UR6, UR7, UR4 ;  /* 0x0000000706047290 */ /* 0x000fc8000fffe004 */
[----:B------:R-:W-:-:S06]  /*1350*/  UIADD3 UR4, UPT, UPT, UR4, UR5, URZ ;  /* 0x0000000504047290 */ /* 0x000fcc000fffe0ff */
[----:B------:R-:W-:Y:S02]  /*1360*/  IMAD.U32 R2, RZ, RZ, UR4 ;  /* 0x00000004ff027e24 */ /* 0x000fe4000f8e00ff */
.L_x_18:
[----:B------:R-:W-:Y:S05]  /*1370*/  BRA.U !UP2, `(.L_x_19) ;  /* 0x000000010ad47547 */ /* 0x000fea000b800000 */
[----:B------:R-:W1:Y:S01]  /*1380*/  LDCU.128 UR12, c[0x0][0xb10] ;  /* 0x00016200ff0c77ac */ /* 0x000e620008000c00 */
[----:B------:R-:W2:Y:S01]  /*1390*/  LDCU UR6, c[0x0][0x370] ;  /* 0x00006e00ff0677ac */ /* 0x000ea20008000800 */
[----:B------:R-:W3:Y:S01]  /*13a0*/  LDCU UR5, c[0x0][0x374] ;  /* 0x00006e80ff0577ac */ /* 0x000ee20008000800 */
[----:B------:R-:W4:Y:S01]  /*13b0*/  LDCU UR26, c[0x0][0xb0c] ;  /* 0x00016180ff1a77ac */ /* 0x000f220008000800 */
[----:B------:R-:W4:Y:S01]  /*13c0*/  LDCU UR4, c[0x0][0xb20] ;  /* 0x00016400ff0477ac */ /* 0x000f220008000800 */
[----:B------:R-:W4:Y:S01]  /*13d0*/  LDCU.64 UR8, c[0x0][0xb28] ;  /* 0x00016500ff0877ac */ /* 0x000f220008000a00 */
[----:B-1----:R-:W-:Y:S02]  /*13e0*/  UISETP.NE.AND UP0, UPT, UR14, 0x1, UPT ;  /* 0x000000010e00788c */ /* 0x002fe4000bf05270 */
[----:B---3--:R-:W-:Y:S02]  /*13f0*/  UIMAD.WIDE.U32 UR10, UR5, UR15, URZ ;  /* 0x0000000f050a72a5 */ /* 0x008fe4000f8e00ff */
[----:B--2---:R-:W-:-:S02]  /*1400*/  UIMAD.WIDE.U32 UR22, UR6, UR12, URZ ;  /* 0x0000000c061672a5 */ /* 0x004fc4000f8e00ff */
[----:B----4-:R-:W-:Y:S02]  /*1410*/  UISETP.NE.AND UP1, UPT, UR26, 0x1, UPT ;  /* 0x000000011a00788c */ /* 0x010fe4000bf25270 */
[----:B------:R-:W-:Y:S01]  /*1420*/  UISETP.NE.AND UP2, UPT, UR21, 0x1, UPT ;  /* 0x000000011500788c */ /* 0x000fe2000bf45270 */
[----:B------:R-:W-:Y:S02]  /*1430*/  UMOV UR10, UR11 ;  /* 0x0000000b000a7c82 */ /* 0x000fe40008000000 */
[----:B------:R-:W-:Y:S01]  /*1440*/  UMOV UR22, UR23 ;  /* 0x0000001700167c82 */ /* 0x000fe20008000000 */
[----:B------:R-:W-:Y:S02]  /*1450*/  @UP0 USHF.R.U32.HI UR5, URZ, UR4, UR10 ;  /* 0x00000004ff050299 */ /* 0x000fe4000801160a */
[----:B------:R-:W-:Y:S02]  /*1460*/  UIMAD.WIDE.U32 UR24, UR20, UR15, URZ ;  /* 0x0000000f141872a5 */ /* 0x000fe4000f8e00ff */
[----:B------:R-:W-:-:S02]  /*1470*/  UIMAD.WIDE.U32 UR10, UR5, UR8, URZ ;  /* 0x00000008050a72a5 */ /* 0x000fc4000f8e00ff */
[----:B------:R-:W-:Y:S02]  /*1480*/  @UP1 USHF.R.U32.HI UR6, URZ, UR13, UR22 ;  /* 0x0000000dff061299 */ /* 0x000fe40008011616 */
[----:B------:R-:W-:Y:S02]  /*1490*/  UIMAD.WIDE.U32 UR18, UR16, UR12, URZ ;  /* 0x0000000c101272a5 */ /* 0x000fe4000f8e00ff */
[----:B------:R-:W-:Y:S01]  /*14a0*/  UIMAD.WIDE.U32 UR22, UR6, UR8, URZ ;  /* 0x00000008061672a5 */ /* 0x000fe2000f8e00ff */
[----:B------:R-:W-:Y:S01]  /*14b0*/  UMOV UR24, UR25 ;  /* 0x0000001900187c82 */ /* 0x000fe20008000000 */
[----:B------:R-:W-:Y:S01]  /*14c0*/  UMOV UR10, UR11 ;  /* 0x0000000b000a7c82 */ /* 0x000fe20008000000 */
[----:B------:R-:W-:Y:S02]  /*14d0*/  USHF.R.U32.HI UR24, URZ, UR4, UR24 ;  /* 0x00000004ff187299 */ /* 0x000fe40008011618 */
[----:B------:R-:W-:Y:S02]  /*14e0*/  @UP2 USHF.R.U32.HI UR5, URZ, UR9, UR10 ;  /* 0x00000009ff052299 */ /* 0x000fe4000801160a */
[----:B------:R-:W-:Y:S01]  /*14f0*/  UMOV UR7, UR23 ;  /* 0x0000001700077c82 */ /* 0x000fe20008000000 */
[----:B------:R-:W-:Y:S01]  /*1500*/  UMOV UR18, UR19 ;  /* 0x0000001300127c82 */ /* 0x000fe20008000000 */
[----:B------:R-:W-:-:S02]  /*1510*/  @UP2 USHF.R.U32.HI UR6, URZ, UR9, UR7 ;  /* 0x00000009ff062299 */ /* 0x000fc40008011607 */
[----:B------:R-:W-:Y:S02]  /*1520*/  USHF.R.U32.HI UR18, URZ, UR13, UR18 ;  /* 0x0000000dff127299 */ /* 0x000fe40008011612 */
[----:B------:R-:W-:Y:S02]  /*1530*/  USEL UR4, UR20, UR24, !UP0 ;  /* 0x0000001814047287 */ /* 0x000fe4000c000000 */
[----:B------:R-:W-:Y:S02]  /*1540*/  UIMAD UR7, UR5, UR21, URZ ;  /* 0x00000015050772a4 */ /* 0x000fe4000f8e02ff */
[----:B------:R-:W-:Y:S02]  /*1550*/  USEL UR5, UR16, UR18, !UP1 ;  /* 0x0000001210057287 */ /* 0x000fe4000c800000 */
[----:B------:R-:W-:Y:S02]  /*1560*/  UIMAD UR12, UR6, UR21, URZ ;  /* 0x00000015060c72a4 */ /* 0x000fe4000f8e02ff */
[----:B------:R-:W-:-:S02]  /*1570*/  UISETP.GE.AND UP0, UPT, UR4, UR7, UPT ;  /* 0x000000070400728c */ /* 0x000fc4000bf06270 */
[----:B------:R-:W-:Y:S02]  /*1580*/  UIMAD.WIDE.U32 UR10, UR4, UR8, URZ ;  /* 0x00000008040a72a5 */ /* 0x000fe4000f8e00ff */
[----:B------:R-:W-:Y:S02]  /*1590*/  UISETP.GE.OR UP0, UPT, UR5, UR12, UP0 ;  /* 0x0000000c0500728c */ /* 0x000fe40008706670 */
[----:B------:R-:W-:Y:S02]  /*15a0*/  UIMAD.WIDE.U32 UR12, UR5, UR8, URZ ;  /* 0x00000008050c72a5 */ /* 0x000fe4000f8e00ff */
[----:B------:R-:W-:Y:S01]  /*15b0*/  UIADD3 UR10, UPT, UPT, -UR4, URZ, URZ ;  /* 0x000000ff040a7290 */ /* 0x000fe2000fffe1ff */
[----:B------:R-:W-:Y:S01]  /*15c0*/  UMOV UR8, UR11 ;  /* 0x0000000b00087c82 */ /* 0x000fe20008000000 */
[----:B------:R-:W-:Y:S02]  /*15d0*/  UIADD3 UR11, UPT, UPT, -UR5, URZ, URZ ;  /* 0x000000ff050b7290 */ /* 0x000fe4000fffe1ff */
[----:B------:R-:W-:-:S03]  /*15e0*/  USHF.R.U32.HI UR8, URZ, UR9, UR8 ;  /* 0x00000009ff087299 */ /* 0x000fc60008011608 */
[----:B------:R-:W-:Y:S01]  /*15f0*/  @!UP0 UMOV UR7, UR13 ;  /* 0x0000000d00078c82 */ /* 0x000fe20008000000 */
[----:B------:R-:W-:Y:S02]  /*1600*/  UIMAD UR20, UR14, UR10, UR20 ;  /* 0x0000000a0e1472a4 */ /* 0x000fe4000f8e0214 */
[----:B------:R-:W-:Y:S02]  /*1610*/  USEL UR8, UR4, UR8, !UP2 ;  /* 0x0000000804087287 */ /* 0x000fe4000d000000 */
[----:B------:R-:W-:Y:S02]  /*1620*/  @!UP0 USHF.R.U32.HI UR7, URZ, UR9, UR7 ;  /* 0x00000009ff078299 */ /* 0x000fe40008011607 */
[----:B------:R-:W-:Y:S02]  /*1630*/  UIADD3 UR9, UPT, UPT, -UR8, URZ, URZ ;  /* 0x000000ff08097290 */ /* 0x000fe4000fffe1ff */
[----:B------:R-:W-:Y:S02]  /*1640*/  @!UP0 USEL UR7, UR5, UR7, !UP2 ;  /* 0x0000000705078287 */ /* 0x000fe4000d000000 */
[----:B------:R-:W-:-:S02]  /*1650*/  UIMAD UR9, UR21, UR9, UR4 ;  /* 0x00000009150972a4 */ /* 0x000fc4000f8e0204 */
[----:B------:R-:W-:Y:S02]  /*1660*/  @!UP0 UIADD3 UR8, UPT, UPT, UR8, -UR7, URZ ;  /* 0x8000000708088290 */ /* 0x000fe4000fffe0ff */
[----:B------:R-:W-:Y:S02]  /*1670*/  @!UP0 UIMAD UR6, UR9, UR6, UR7 ;  /* 0x00000006090682a4 */ /* 0x000fe4000f8e0207 */
[----:B------:R-:W-:Y:S02]  /*1680*/  @!UP0 UIMAD UR4, UR8, UR21, UR5 ;  /* 0x00000015080482a4 */ /* 0x000fe4000f8e0205 */
[----:B------:R-:W-:Y:S02]  /*1690*/  UIMAD UR16, UR26, UR11, UR16 ;  /* 0x0000000b1a1072a4 */ /* 0x000fe4000f8e0210 */
[----:B------:R-:W-:Y:S01]  /*16a0*/  UIMAD UR20, UR4, UR14, UR20 ;  /* 0x0000000e041472a4 */ /* 0x000fe2000f8e0214 */
[----:B------:R-:W-:Y:S02]  /*16b0*/  @!UP0 UMOV UR5, UR6 ;  /* 0x0000000600058c82 */ /* 0x000fe40008000000 */
[----:B------:R-:W-:-:S12]  /*16c0*/  UIMAD UR16, UR5, UR26, UR16 ;  /* 0x0000001a051072a4 */ /* 0x000fd8000f8e0210 */
.L_x_19:
[----:B------:R-:W-:Y:S02]  /*16d0*/  UISETP.NE.AND UP1, UPT, UR27, 0x1, UPT ;  /* 0x000000011b00788c */ /* 0x000fe4000bf25270 */
[----:B------:R-:W-:Y:S02]  /*16e0*/  UISETP.NE.AND UP0, UPT, UR17, 0x2, UPT ;  /* 0x000000021100788c */ /* 0x000fe4000bf05270 */
[----:B------:R-:W-:-:S05]  /*16f0*/  ULOP3.LUT UR28, UR28, 0xe00, URZ, 0xc0, !UPT ;  /* 0x00000e001c1c7892 */ /* 0x000fca000f8ec0ff */
[----:B------:R-:W-:Y:S07]  /*1700*/  BRA.U UP1, `(.L_x_20) ;  /* 0x0000000101447547 */ /* 0x000fee000b800000 */
[----:B------:R-:W1:Y:S01]  /*1710*/  LDCU.128 UR8, c[0x0][0xb10] ;  /* 0x00016200ff0877ac */ /* 0x000e620008000c00 */
[----:B------:R-:W2:Y:S01]  /*1720*/  LDCU UR12, c[0x0][0xb0c] ;  /* 0x00016180ff0c77ac */ /* 0x000ea20008000800 */
[----:B------:R-:W3:Y:S01]  /*1730*/  LDCU UR13, c[0x0][0xb20] ;  /* 0x00016400ff0d77ac */ /* 0x000ee20008000800 */
[----:B-1----:R-:W-:Y:S02]  /*1740*/  UIMAD.WIDE.U32 UR6, UR16, UR8, URZ ;  /* 0x00000008100672a5 */ /* 0x002fe4000f8e00ff */
[----:B------:R-:W-:Y:S02]  /*1750*/  UIMAD.WIDE.U32 UR4, UR20, UR11, URZ ;  /* 0x0000000b140472a5 */ /* 0x000fe4000f8e00ff */
[----:B--2---:R-:W-:Y:S02]  /*1760*/  UISETP.NE.AND UP2, UPT, UR12, 0x1, UPT ;  /* 0x000000010c00788c */ /* 0x004fe4000bf45270 */
[----:B------:R-:W-:Y:S01]  /*1770*/  UISETP.NE.AND UP1, UPT, UR10, 0x1, UPT ;  /* 0x000000010a00788c */ /* 0x000fe2000bf25270 */
[----:B------:R-:W-:-:S02]  /*1780*/  UMOV UR6, UR7 ;  /* 0x0000000700067c82 */ /* 0x000fc40008000000 */
[----:B------:R-:W-:Y:S01]  /*1790*/  UMOV UR4, UR5 ;  /* 0x0000000500047c82 */ /* 0x000fe20008000000 */
[----:B------:R-:W-:Y:S02]  /*17a0*/  USHF.R.U32.HI UR6, URZ, UR9, UR6 ;  /* 0x00000009ff067299 */ /* 0x000fe40008011606 */
[----:B---3--:R-:W-:Y:S02]  /*17b0*/  USHF.R.U32.HI UR4, URZ, UR13, UR4 ;  /* 0x0000000dff047299 */ /* 0x008fe40008011604 */
[----:B------:R-:W-:Y:S02]  /*17c0*/  USEL UR5, UR16, UR6, !UP2 ;  /* 0x0000000610057287 */ /* 0x000fe4000d000000 */
[----:B------:R-:W-:-:S04]  /*17d0*/  USEL UR4, UR20, UR4, !UP1 ;  /* 0x0000000414047287 */ /* 0x000fc8000c800000 */
[----:B------:R-:W-:Y:S02]  /*17e0*/  UIADD3 UR6, UPT, UPT, UR5, -UR4, URZ ;  /* 0x8000000405067290 */ /* 0x000fe4000fffe0ff */
[----:B------:R-:W-:Y:S02]  /*17f0*/  UIADD3 UR4, UPT, UPT, -UR5, UR4, URZ ;  /* 0x0000000405047290 */ /* 0x000fe4000fffe1ff */
[----:B------:R-:W-:Y:S02]  /*1800*/  UIMAD UR20, UR6, UR10, UR20 ;  /* 0x0000000a061472a4 */ /* 0x000fe4000f8e0214 */
[----:B------:R-:W-:-:S12]  /*1810*/  UIMAD UR16, UR4, UR12, UR16 ;  /* 0x0000000c041072a4 */ /* 0x000fd8000f8e0210 */
.L_x_20:
[----:B------:R-:W-:Y:S05]  /*1820*/  BRA.U !UP5, `(.L_x_21) ;  /* 0x000000010d0c7547 */ /* 0x000fea000b800000 */
[----:B------:R-:W-:Y:S01]  /*1830*/  UCGABAR_WAIT ;  /* 0x0000000000007dc7 */ /* 0x000fe20008000000 */
[----:B------:R-:W-:Y:S01]  /*1840*/  CCTL.IVALL ;  /* 0x00000000ff00798f */ /* 0x000fe20002000000 */
[----:B------:R-:W-:Y:S05]  /*1850*/  BRA `(.L_x_22) ;  /* 0x0000000000047947 */ /* 0x000fea0003800000 */
.L_x_21:
[----:B------:R-:W-:Y:S06]  /*1860*/  BAR.SYNC.DEFER_BLOCKING 0x0 ;  /* 0x0000000000007b1d */ /* 0x000fec0000010000 */
.L_x_22:
[----:B------:R-:W-:Y:S05]  /*1870*/  BRA.U UP0, `(.L_x_23) ;  /* 0x0000001500547547 */ /* 0x000fea000b800000 */
[----:B------:R-:W1:Y:S01]  /*1880*/  LDCU UR6, c[0x0][0x38c] ;  /* 0x00007180ff0677ac */ /* 0x000e620008000800 */
[----:B------:R-:W2:Y:S01]  /*1890*/  S2UR UR8, SR_CgaCtaId ;  /* 0x00000000000879c3 */ /* 0x000ea20000008800 */
[----:B------:R-:W-:Y:S01]  /*18a0*/  PLOP3.LUT P1, PT, PT, PT, UP3, 0x80, 0x8 ;  /* 0x000000000008781c */ /* 0x000fe20003f2f038 */
[----:B------:R-:W-:Y:S01]  /*18b0*/  IMAD.MOV.U32 R12, RZ, RZ, 0x1 ;  /* 0x00000001ff0c7424 */ /* 0x000fe200078e00ff */
[----:B------:R-:W-:Y:S01]  /*18c0*/  UMOV UR7, 0x400 ;  /* 0x0000040000077882 */ /* 0x000fe20000000000 */
[----:B------:R-:W-:Y:S01]  /*18d0*/  UISETP.NE.AND UP1, UPT, UR17, URZ, UPT ;  /* 0x000000ff1100728c */ /* 0x000fe2000bf25270 */
[----:B------:R-:W-:Y:S02]  /*18e0*/  ISETP.EQ.OR P2, PT, R0, RZ, P3 ;  /* 0x000000ff0000720c */ /* 0x000fe40001f42670 */
[----:B------:R-:W-:Y:S02]  /*18f0*/  CS2R R10, SRZ ;  /* 0x00000000000a7805 */ /* 0x000fe4000001ff00 */
[----:B------:R-:W-:Y:S01]  /*1900*/  PLOP3.LUT P1, PT, P1, PT, PT, 0x8, 0x80 ;  /* 0x000000000080781c */ /* 0x000fe20000f2e170 */
[----:B------:R-:W-:Y:S01]  /*1910*/  IMAD.MOV.U32 R9, RZ, RZ, RZ ;  /* 0x000000ffff097224 */ /* 0x000fe200078e00ff */
[----:B------:R-:W3:Y:S01]  /*1920*/  LDCU UR40, c[0x0][0x370] ;  /* 0x00006e00ff2877ac */ /* 0x000ee20008000800 */
[----:B------:R-:W-:Y:S01]  /*1930*/  IMAD.MOV.U32 R8, RZ, RZ, 0x1 ;  /* 0x00000001ff087424 */ /* 0x000fe200078e00ff */
[----:B------:R-:W4:Y:S01]  /*1940*/  LDCU.64 UR26, c[0x0][0x348] ;  /* 0x00006900ff1a77ac */ /* 0x000f220008000a00 */
[----:B-1----:R-:W-:-:S02]  /*1950*/  UIADD3 UR5, UPT, UPT, UR6, 0x1f, URZ ;  /* 0x0000001f06057890 */ /* 0x002fc4000fffe0ff */
[----:B------:R-:W-:Y:S02]  /*1960*/  USHF.R.U32.HI UR45, URZ, 0x5, UR28 ;  /* 0x00000005ff2d7899 */ /* 0x000fe4000801161c */
[----:B------:R-:W-:Y:S02]  /*1970*/  USHF.R.S32.HI UR4, URZ, 0x1f, UR5 ;  /* 0x0000001fff047899 */ /* 0x000fe40008011405 */
[----:B------:R-:W-:Y:S02]  /*1980*/  UIADD3 UR46, UPT, UPT, UR6, 0x3e, URZ ;  /* 0x0000003e062e7890 */ /* 0x000fe4000fffe0ff */
[----:B------:R-:W-:Y:S02]  /*1990*/  ULEA.HI UR4, UR4, UR5, URZ, 0x5 ;  /* 0x0000000504047291 */ /* 0x000fe4000f8f28ff */
[----:B------:R-:W-:Y:S02]  /*19a0*/  UIADD3 UR5, UPT, UPT, UR6, -0x1, URZ ;  /* 0xffffffff06057890 */ /* 0x000fe4000fffe0ff */
[----:B------:R-:W-:-:S02]  /*19b0*/  USHF.R.S32.HI UR43, URZ, 0x5, UR4 ;  /* 0x00000005ff2b7899 */ /* 0x000fc40008011404 */
[----:B------:R-:W-:Y:S02]  /*19c0*/  UISETP.GE.U32.AND UP2, UPT, UR5, -0x3f, UPT ;  /* 0xffffffc10500788c */ /* 0x000fe4000bf46070 */
[----:B------:R-:W-:Y:S02]  /*19d0*/  UISETP.LT.U32.AND UP0, UPT, UR43, 0x8, UPT ;  /* 0x000000082b00788c */ /* 0x000fe4000bf01070 */
[----:B--2---:R-:W-:Y:S02]  /*19e0*/  ULEA UR7, UR8, UR7, 0x18 ;  /* 0x0000000708077291 */ /* 0x004fe4000f8ec0ff */
[----:B------:R-:W-:Y:S02]  /*19f0*/  USEL UR41, UR43, 0x8, UP0 ;  /* 0x000000082b297887 */ /* 0x000fe40008000000 */
[----:B------:R-:W-:Y:S02]  /*1a00*/  ULEA UR29, UR28, UR7, 0x2 ;  /* 0x000000071c1d7291 */ /* 0x000fe4000f8e10ff */
[----:B------:R-:W-:-:S02]  /*1a10*/  UIADD3 UR21, UPT, UPT, UR41, -0x1, URZ ;  /* 0xffffffff29157890 */ /* 0x000fc4000fffe0ff */
[----:B------:R-:W-:Y:S01]  /*1a20*/  @UP2 UIADD3 UR21, UPT, UPT, UR41, URZ, URZ ;  /* 0x000000ff29152290 */ /* 0x000fe2000fffe0ff */
[----:B------:R-:W1:Y:S01]  /*1a30*/  LDCU UR39, c[0x0][0x374] ;  /* 0x00006e80ff2777ac */ /* 0x000e620008000800 */
[----:B------:R-:W-:Y:S02]  /*1a40*/  USEL UR24, UR48, 0x2, UP1 ;  /* 0x0000000230187887 */ /* 0x000fe40008800000 */
[----:B------:R-:W-:Y:S02]  /*1a50*/  UIADD3 UR29, UPT, UPT, UR29, 0x8400, URZ ;  /* 0x000084001d1d7890 */ /* 0x000fe4000fffe0ff */
[----:B------:R-:W-:Y:S02]  /*1a60*/  UIADD3 UR44, UPT, UPT, UR43, -UR41, URZ ;  /* 0x800000292b2c7290 */ /* 0x000fe4000fffe0ff */
[----:B------:R-:W-:Y:S01]  /*1a70*/  UIADD3 UR21, UPT, UPT, UR21, 0x1, URZ ;  /* 0x0000000115157890 */ /* 0x000fe2000fffe0ff */
[----:B---34-:R-:W-:-:S11]  /*1a80*/  UMOV UR5, URZ ;  /* 0x000000ff00057c82 */ /* 0x018fd60008000000 */
.L_x_43:
[----:B------:R-:W2:Y:S02]  /*1a90*/  S2UR UR4, SR_CgaCtaId ;  /* 0x00000000000479c3 */ /* 0x000ea40000008800 */
[----:B--2---:R-:W-:-:S09]  /*1aa0*/  UISETP.NE.AND UP0, UPT, UR4, URZ, UPT ;  /* 0x000000ff0400728c */ /* 0x004fd2000bf05270 */
[----:B------:R-:W-:Y:S05]  /*1ab0*/  BRA.U UP0, `(.L_x_24) ;  /* 0x0000000100287547 */ /* 0x000fea000b800000 */
[----:B------:R-:W-:Y:S02]  /*1ac0*/  LEA R0, R9, UR7, 0x3 ;  /* 0x0000000709007c11 */ /* 0x000fe4000f8e18ff */
[----:B------:R-:W-:-:S04]  /*1ad0*/  SHF.L.U32 R2, R8, 0x1f, RZ ;  /* 0x0000001f08027819 */ /* 0x000fc800000006ff */
[----:B------:R-:W2:Y:S02]  /*1ae0*/  SYNCS.PHASECHK.TRANS64.TRYWAIT P0, [R0+URZ+0x140], R2 ;  /* 0x00014002000075a7 */ /* 0x000ea400080011ff */
[----:B--2---:R-:W-:Y:S05]  /*1af0*/  @!P0 BRA `(.L_x_25) ;  /* 0x0000007000648947 */ /* 0x004fea0003800000 */
.L_x_143:
[----:B------:R-:W-:Y:S01]  /*1b00*/  VIADD R9, R9, 0x1 ;  /* 0x0000000109097836 */ /* 0x000fe20000000000 */
[----:B------:R2:W-:Y:S04]  /*1b10*/  SYNCS.ARRIVE.TRANS64.A1T0 RZ, [R0+URZ+0x130], RZ ;  /* 0x000130ff00ff79a7 */ /* 0x0005e800081000ff */
[----:B------:R-:W-:-:S04]  /*1b20*/  ISETP.NE.AND P0, PT, R9, 0x2, PT ;  /* 0x000000020900780c */ /* 0x000fc80003f05270 */
[----:B------:R-:W-:Y:S02]  /*1b30*/  SEL R9, R9, RZ, P0 ;  /* 0x000000ff09097207 */ /* 0x000fe40000000000 */
[----:B--2---:R-:W-:-:S04]  /*1b40*/  SEL R0, RZ, 0x1, P0 ;  /* 0x00000001ff007807 */ /* 0x004fc80000000000 */
[----:B------:R-:W-:-:S07]  /*1b50*/  LOP3.LUT R8, R8, R0, RZ, 0x3c, !PT ;  /* 0x0000000008087212 */ /* 0x000fce00078e3cff */
.L_x_24:
[----:B------:R-:W-:Y:S01]  /*1b60*/  ULEA UR4, UR5, UR7, 0x3 ;  /* 0x0000000705047291 */ /* 0x000fe2000f8e18ff */
[----:B------:R-:W-:Y:S01]  /*1b70*/  SHF.L.U32 R0, R12, 0x1f, RZ ;  /* 0x0000001f0c007819 */ /* 0x000fe200000006ff */
[----:B------:R-:W-:Y:S02]  /*1b80*/  UISETP.GE.U32.AND UP0, UPT, UR46, 0x3f, UPT ;  /* 0x0000003f2e00788c */ /* 0x000fe4000bf06070 */
[----:B------:R-:W-:Y:S02]  /*1b90*/  USHF.L.U32 UR11, UR20, 0x6, URZ ;  /* 0x00000006140b7899 */ /* 0x000fe400080006ff */
[----:B------:R-:W-:Y:S01]  /*1ba0*/  ULEA UR35, UR16, UR45, 0x7 ;  /* 0x0000002d10237291 */ /* 0x000fe2000f8e38ff */
[----:B------:R-:W-:Y:S02]  /*1bb0*/  UMOV UR13, URZ ;  /* 0x000000ff000d7c82 */ /* 0x000fe40008000000 */
[----:B------:R2:W3:Y:S02]  /*1bc0*/  SYNCS.PHASECHK.TRANS64.TRYWAIT P0, [UR4+0x40], R0 ;  /* 0x00004000ff0075a7 */ /* 0x0004e40008001104 */
[----:B------:R-:W-:Y:S07]  /*1bd0*/  BRA.U !UP0, `(.L_x_26) ;  /* 0x0000000108c07547 */ /* 0x000fee000b800000 */
[----:B------:R-:W-:Y:S01]  /*1be0*/  UMOV UR6, URZ ;  /* 0x000000ff00067c82 */ /* 0x000fe20008000000 */
[----:B------:R-:W-:-:S05]  /*1bf0*/  UMOV UR4, UR5 ;  /* 0x0000000500047c82 */ /* 0x000fca0008000000 */
.L_x_32:
[----:B------:R-:W-:Y:S01]  /*1c00*/  ULEA UR33, UR4, UR7, 0x3 ;  /* 0x0000000704217291 */ /* 0x000fe2000f8e18ff */
[----:B---3--:R-:W-:Y:S01]  /*1c10*/  @!P3 MOV R2, 0x6000 ;  /* 0x000060000002b802 */ /* 0x008fe20000000f00 */
[----:B-1-3--:R-:W-:Y:S10]  /*1c20*/  @P0 BRA `(.L_x_27) ;  /* 0x00000000000c0947 */ /* 0x00aff40003800000 */
[----:B------:R-:W-:-:S04]  /*1c30*/  SHF.L.U32 R3, R12, 0x1f, RZ ;  /* 0x0000001f0c037819 */ /* 0x000fc800000006ff */
[----:B------:R-:W3:Y:S02]  /*1c40*/  SYNCS.PHASECHK.TRANS64.TRYWAIT P0, [UR33+0x40], R3 ;  /* 0x00004003ff0075a7 */ /* 0x000ee40008001121 */
[----:B---3--:R-:W-:Y:S05]  /*1c50*/  @!P0 BRA `(.L_x_28) ;  /* 0x0000007000208947 */ /* 0x008fea0003800000 */
.L_x_27:
[----:B------:R3:W-:Y:S01]  /*1c60*/  @!P3 SYNCS.ARRIVE.TRANS64 RZ, [UR33], R2 ;  /* 0x00000002ffffb9a7 */ /* 0x0007e20008000021 */
[----:B------:R-:W-:-:S04]  /*1c70*/  ULOP3.LUT UR5, UR24, 0x2, URZ, 0xfc, !UPT ;  /* 0x0000000218057892 */ /* 0x000fc8000f8efcff */
[----:B------:R-:W-:-:S09]  /*1c80*/  UISETP.NE.AND UP0, UPT, UR5, 0x2, UPT ;  /* 0x000000020500788c */ /* 0x000fd2000bf05270 */
[----:B------:R-:W-:Y:S05]  /*1c90*/  BRA.U UP0, `(.L_x_29) ;  /* 0x0000000100047547 */ /* 0x000fea000b800000 */
[----:B-1----:R-:W-:Y:S05]  /*1ca0*/  BPT.TRAP 0x1 ;  /* 0x000000040000795c */ /* 0x002fea0000300000 */
.L_x_29:
[----:B------:R-:W-:Y:S04]  /*1cb0*/  BSSY.RECONVERGENT B0, `(.L_x_30) ;  /* 0x0000003000007945 */ /* 0x000fe80003800200 */
[----:B------:R-:W-:Y:S05]  /*1cc0*/  @P2 BRA `(.L_x_31) ;  /* 0x0000000000042947 */ /* 0x000fea0003800000 */
[----:B-1----:R-:W-:Y:S05]  /*1cd0*/  BPT.TRAP 0x1 ;  /* 0x000000040000795c */ /* 0x002fea0000300000 */
.L_x_31:
[----:B-1----:R-:W-:Y:S05]  /*1ce0*/  BSYNC.RECONVERGENT B0 ;  /* 0x0000000000007941 */ /* 0x002fea0003800200 */
.L_x_30:
[----:B------:R-:W-:Y:S02]  /*1cf0*/  UIADD3 UR5, UPT, UPT, UR4, 0x1, URZ ;  /* 0x0000000104057890 */ /* 0x000fe4000fffe0ff */
[----:B------:R-:W-:Y:S02]  /*1d00*/  UIADD3 UR16, UP1, UPT, UR26, 0x80, URZ ;  /* 0x000000801a107890 */ /* 0x000fe4000ff3e0ff */
[----:B------:R-:W-:Y:S02]  /*1d10*/  UISETP.NE.AND UP0, UPT, UR5, 0x8, UPT ;  /* 0x000000080500788c */ /* 0x000fe4000bf05270 */
[----:B------:R-:W-:Y:S02]  /*1d20*/  USHF.L.U32 UR34, UR6, 0x5, URZ ;  /* 0x0000000506227899 */ /* 0x000fe400080006ff */
[----:B------:R-:W-:Y:S02]  /*1d30*/  USEL UR9, URZ, 0x1, UP0 ;  /* 0x00000001ff097887 */ /* 0x000fe40008000000 */
[----:B------:R-:W-:-:S02]  /*1d40*/  USEL UR5, UR5, URZ, UP0 ;  /* 0x000000ff05057287 */ /* 0x000fc40008000000 */
[----:B------:R-:W-:Y:S02]  /*1d50*/  UIADD3 UR14, UP0, UPT, UR26, 0x180, URZ ;  /* 0x000001801a0e7890 */ /* 0x000fe4000ff1e0ff */
[----:B------:R-:W-:Y:S01]  /*1d60*/  ULEA UR8, UR5, UR7, 0x3 ;  /* 0x0000000705087291 */ /* 0x000fe2000f8e18ff */
[----:B------:R-:W-:Y:S01]  /*1d70*/  LOP3.LUT R12, R12, UR9, RZ, 0x3c, !PT ;  /* 0x000000090c0c7c12 */ /* 0x000fe2000f8e3cff */
[----:B------:R-:W-:Y:S02]  /*1d80*/  ULEA UR9, UR4, UR28, 0xc ;  /* 0x0000001c04097291 */ /* 0x000fe4000f8e60ff */
[----:B------:R-:W-:Y:S01]  /*1d90*/  UIADD3.X UR17, UPT, UPT, URZ, UR27, URZ, UP1, !UPT ;  /* 0x0000001bff117290 */ /* 0x000fe20008ffe4ff */
[----:B--2---:R-:W-:Y:S01]  /*1da0*/  SHF.L.U32 R0, R12, 0x1f, RZ ;  /* 0x0000001f0c007819 */ /* 0x004fe200000006ff */
[----:B------:R-:W-:Y:S02]  /*1db0*/  ULEA UR9, UR9, UR7, 0x2 ;  /* 0x0000000709097291 */ /* 0x000fe4000f8e10ff */
[----:B------:R-:W-:Y:S01]  /*1dc0*/  UIADD3.X UR15, UPT, UPT, URZ, UR27, URZ, UP0, !UPT ;  /* 0x0000001bff0f7290 */ /* 0x000fe200087fe4ff */
[----:B------:R4:W1:Y:S01]  /*1dd0*/  SYNCS.PHASECHK.TRANS64.TRYWAIT P0, [UR8+0x40], R0 ;  /* 0x00004000ff0075a7 */ /* 0x0008620008001108 */
[----:B------:R-:W-:-:S02]  /*1de0*/  ULEA UR8, UR4, UR7, 0xd ;  /* 0x0000000704087291 */ /* 0x000fc4000f8e68ff */
[----:B------:R-:W-:Y:S02]  /*1df0*/  UIADD3 UR32, UPT, UPT, UR9, 0x8400, URZ ;  /* 0x0000840009207890 */ /* 0x000fe4000fffe0ff */
[----:B------:R-:W-:Y:S01]  /*1e00*/  UIADD3 UR8, UPT, UPT, UR8, 0x28400, URZ ;  /* 0x0002840008087890 */ /* 0x000fe2000fffe0ff */
[----:B------:R-:W-:Y:S01]  /*1e10*/  UMOV UR13, 0xff0000 ;  /* 0x00ff0000000d7882 */ /* 0x000fe20000000000 */
[----:B------:R-:W-:Y:S01]  /*1e20*/  UMOV UR18, 0x0 ;  /* 0x0000000000127882 */ /* 0x000fe20000000000 */
[----:B------:R-:W-:Y:S01]  /*1e30*/  UMOV UR19, 0x10000000 ;  /* 0x1000000000137882 */ /* 0x000fe20000000000 */
[----:B------:R-:W-:Y:S01]  /*1e40*/  UMOV UR12, UR36 ;  /* 0x00000024000c7c82 */ /* 0x000fe20008000000 */
[----:B------:R-:W-:Y:S01]  /*1e50*/  UMOV UR9, UR33 ;  /* 0x0000002100097c82 */ /* 0x000fe20008000000 */
[----:B------:R-:W-:Y:S01]  /*1e60*/  UMOV UR10, UR34 ;  /* 0x00000022000a7c82 */ /* 0x000fe20008000000 */
[----:B------:R2:W-:Y:S01]  /*1e70*/  UTMALDG.3D.MULTICAST [UR32], [UR16], UR13, desc[UR18] ;  /* 0x00001220100073b4 */ /* 0x0005e2000801180d */
[----:B------:R-:W-:Y:S01]  /*1e80*/  UIADD3 UR6, UPT, UPT, UR6, 0x1, URZ ;  /* 0x0000000106067890 */ /* 0x000fe2000fffe0ff */
[----:B------:R-:W-:-:S03]  /*1e90*/  UMOV UR4, UR5 ;  /* 0x0000000500047c82 */ /* 0x000fc60008000000 */
[----:B------:R-:W-:Y:S01]  /*1ea0*/  UISETP.NE.AND UP0, UPT, UR6, UR21, UPT ;  /* 0x000000150600728c */ /* 0x000fe2000bf05270 */
[----:B------:R4:W-:Y:S01]  /*1eb0*/  UTMALDG.3D [UR8], [UR14], desc[UR18] ;  /* 0x000012080e0075b4 */ /* 0x0009e20008011000 */
[----:B--2---:R-:W-:-:S07]  /*1ec0*/  UMOV UR13, UR21 ;  /* 0x00000015000d7c82 */ /* 0x004fce0008000000 */
[----:B----4-:R-:W-:Y:S05]  /*1ed0*/  BRA.U UP0, `(.L_x_32) ;  /* 0xfffffffd00487547 */ /* 0x010fea000b83ffff */
.L_x_26:
[----:B------:R-:W-:Y:S01]  /*1ee0*/  ULEA UR4, UR5, UR7, 0x3 ;  /* 0x0000000705047291 */ /* 0x000fe2000f8e18ff */
[----:B--2---:R-:W-:Y:S01]  /*1ef0*/  SHF.L.U32 R0, R12, 0x1f, RZ ;  /* 0x0000001f0c007819 */ /* 0x004fe200000006ff */
[----:B------:R-:W-:Y:S01]  /*1f00*/  @!P1 SYNCS.ARRIVE.TRANS64.A1T0 RZ, [UR7+0xc8], RZ ;  /* 0x0000c8ffffff99a7 */ /* 0x000fe20008100007 */
[----:B------:R-:W-:-:S06]  /*1f10*/  UISETP.GT.AND UP0, UPT, UR43, UR41, UPT ;  /* 0x000000292b00728c */ /* 0x000fcc000bf04270 */
[----:B-1-3--:R1:W2:Y:S03]  /*1f20*/  SYNCS.PHASECHK.TRANS64.TRYWAIT P0, [UR4+0x40], R0 ;  /* 0x00004000ff0075a7 */ /* 0x00a2a60008001104 */
[----:B------:R-:W-:Y:S05]  /*1f30*/  BRA.U !UP0, `(.L_x_33) ;  /* 0x0000000108bc7547 */ /* 0x000fea000b800000 */
[----:B------:R-:W-:Y:S01]  /*1f40*/  UIADD3 UR25, UPT, UPT, UR44, UR13, URZ ;  /* 0x0000000d2c197290 */ /* 0x000fe2000fffe0ff */
[----:B------:R-:W-:-:S11]  /*1f50*/  UMOV UR4, UR5 ;  /* 0x0000000500047c82 */ /* 0x000fd60008000000 */
.L_x_39:
[----:B------:R-:W-:Y:S01]  /*1f60*/  ULEA UR17, UR4, UR7, 0x3 ;  /* 0x0000000704117291 */ /* 0x000fe2000f8e18ff */
[----:B--2---:R-:W-:Y:S01]  /*1f70*/  @!P3 MOV R2, 0x6000 ;  /* 0x000060000002b802 */ /* 0x004fe20000000f00 */
[----:B--2-4-:R-:W-:Y:S10]  /*1f80*/  @P0 BRA `(.L_x_34) ;  /* 0x00000000000c0947 */ /* 0x014ff40003800000 */
[----:B------:R-:W-:-:S04]  /*1f90*/  SHF.L.U32 R3, R12, 0x1f, RZ ;  /* 0x0000001f0c037819 */ /* 0x000fc800000006ff */
[----:B------:R-:W2:Y:S02]  /*1fa0*/  SYNCS.PHASECHK.TRANS64.TRYWAIT P0, [UR17+0x40], R3 ;  /* 0x00004003ff0075a7 */ /* 0x000ea40008001111 */
[----:B--2---:R-:W-:Y:S05]  /*1fb0*/  @!P0 BRA `(.L_x_35) ;  /* 0x0000006c00608947 */ /* 0x004fea0003800000 */
.L_x_34:
[----:B------:R2:W-:Y:S01]  /*1fc0*/  @!P3 SYNCS.ARRIVE.TRANS64 RZ, [UR17], R2 ;  /* 0x00000002ffffb9a7 */ /* 0x0005e20008000011 */
[----:B------:R-:W-:-:S04]  /*1fd0*/  ULOP3.LUT UR5, UR24, 0x2, URZ, 0xfc, !UPT ;  /* 0x0000000218057892 */ /* 0x000fc8000f8efcff */
[----:B------:R-:W-:-:S09]  /*1fe0*/  UISETP.NE.AND UP0, UPT, UR5, 0x2, UPT ;  /* 0x000000020500788c */ /* 0x000fd2000bf05270 */
[----:B------:R-:W-:Y:S05]  /*1ff0*/  BRA.U UP0, `(.L_x_36) ;  /* 0x0000000100047547 */ /* 0x000fea000b800000 */
[----:B------:R-:W-:Y:S05]  /*2000*/  BPT.TRAP 0x1 ;  /* 0x000000040000795c */ /* 0x000fea0000300000 */
.L_x_36:
[----:B------:R-:W-:Y:S04]  /*2010*/  BSSY.RECONVERGENT B0, `(.L_x_37) ;  /* 0x0000003000007945 */ /* 0x000fe80003800200 */
[----:B------:R-:W-:Y:S05]  /*2020*/  @P2 BRA `(.L_x_38) ;  /* 0x0000000000042947 */ /* 0x000fea0003800000 */
[----:B------:R-:W-:Y:S05]  /*2030*/  BPT.TRAP 0x1 ;  /* 0x000000040000795c */ /* 0x000fea0000300000 */
.L_x_38:
[----:B------:R-:W-:Y:S05]  /*2040*/  BSYNC.RECONVERGENT B0 ;  /* 0x0000000000007941 */ /* 0x000fea0003800200 */
.L_x_37:
[----:B------:R-:W-:Y:S02]  /*2050*/  UIADD3 UR5, UPT, UPT, UR4, 0x1, URZ ;  /* 0x0000000104057890 */ /* 0x000fe4000fffe0ff */
[----:B------:R-:W-:Y:S02]  /*2060*/  UIADD3 UR14, UP1, UPT, UR26, 0x80, URZ ;  /* 0x000000801a0e7890 */ /* 0x000fe4000ff3e0ff */
[----:B------:R-:W-:Y:S02]  /*2070*/  UISETP.NE.AND UP0, UPT, UR5, 0x8, UPT ;  /* 0x000000080500788c */ /* 0x000fe4000bf05270 */
[----:B------:R-:W-:Y:S02]  /*2080*/  USHF.L.U32 UR18, UR13, 0x5, URZ ;  /* 0x000000050d127899 */ /* 0x000fe400080006ff */
[----:B------:R-:W-:Y:S02]  /*2090*/  USEL UR8, URZ, 0x1, UP0 ;  /* 0x00000001ff087887 */ /* 0x000fe40008000000 */
[----:B------:R-:W-:-:S02]  /*20a0*/  USEL UR5, UR5, URZ, UP0 ;  /* 0x000000ff05057287 */ /* 0x000fc40008000000 */
[----:B------:R-:W-:Y:S02]  /*20b0*/  UIADD3 UR22, UP0, UPT, UR26, 0x180, URZ ;  /* 0x000001801a167890 */ /* 0x000fe4000ff1e0ff */
[----:B------:R-:W-:Y:S01]  /*20c0*/  LOP3.LUT R12, R12, UR8, RZ, 0x3c, !PT ;  /* 0x000000080c0c7c12 */ /* 0x000fe2000f8e3cff */
[----:B------:R-:W-:Y:S02]  /*20d0*/  ULEA UR6, UR5, UR7, 0x3 ;  /* 0x0000000705067291 */ /* 0x000fe4000f8e18ff */
[----:B------:R-:W-:Y:S01]  /*20e0*/  ULEA UR8, UR4, UR7, 0xd ;  /* 0x0000000704087291 */ /* 0x000fe2000f8e68ff */
[----:B-1----:R-:W-:Y:S01]  /*20f0*/  SHF.L.U32 R0, R12, 0x1f, RZ ;  /* 0x0000001f0c007819 */ /* 0x002fe200000006ff */
[----:B------:R-:W-:Y:S02]  /*2100*/  ULEA UR16, UR4, UR29, 0xe ;  /* 0x0000001d04107291 */ /* 0x000fe4000f8e70ff */
[----:B------:R-:W-:Y:S02]  /*2110*/  UIADD3.X UR15, UPT, UPT, URZ, UR27, URZ, UP1, !UPT ;  /* 0x0000001bff0f7290 */ /* 0x000fe40008ffe4ff */
[----:B------:R-:W-:Y:S01]  /*2120*/  UIADD3 UR8, UPT, UPT, UR8, 0x28400, URZ ;  /* 0x0002840008087890 */ /* 0x000fe2000fffe0ff */
[----:B------:R3:W4:Y:S01]  /*2130*/  SYNCS.PHASECHK.TRANS64.TRYWAIT P0, [UR6+0x40], R0 ;  /* 0x00004000ff0075a7 */ /* 0x0007220008001106 */
[----:B------:R-:W-:Y:S01]  /*2140*/  UIADD3.X UR23, UPT, UPT, URZ, UR27, URZ, UP0, !UPT ;  /* 0x0000001bff177290 */ /* 0x000fe200087fe4ff */
[----:B------:R-:W-:Y:S01]  /*2150*/  UMOV UR6, 0xff0000 ;  /* 0x00ff000000067882 */ /* 0x000fe20000000000 */
[----:B------:R-:W-:Y:S01]  /*2160*/  UMOV UR30, 0x0 ;  /* 0x00000000001e7882 */ /* 0x000fe20000000000 */
[----:B------:R-:W-:Y:S01]  /*2170*/  UMOV UR31, 0x10000000 ;  /* 0x10000000001f7882 */ /* 0x000fe20000000000 */
[----:B------:R-:W-:Y:S01]  /*2180*/  UMOV UR19, UR35 ;  /* 0x0000002300137c82 */ /* 0x000fe20008000000 */
[----:B------:R-:W-:Y:S01]  /*2190*/  UMOV UR20, UR36 ;  /* 0x0000002400147c82 */ /* 0x000fe20008000000 */
[----:B------:R-:W-:Y:S01]  /*21a0*/  UMOV UR12, UR36 ;  /* 0x00000024000c7c82 */ /* 0x000fe20008000000 */
[----:B------:R-:W-:Y:S01]  /*21b0*/  UMOV UR9, UR17 ;  /* 0x0000001100097c82 */ /* 0x000fe20008000000 */
[----:B------:R-:W-:Y:S01]  /*21c0*/  UMOV UR10, UR18 ;  /* 0x00000012000a7c82 */ /* 0x000fe20008000000 */
[----:B------:R3:W-:Y:S01]  /*21d0*/  UTMALDG.3D.MULTICAST [UR16], [UR14], UR6, desc[UR30] ;  /* 0x00001e100e0073b4 */ /* 0x0007e20008011806 */
[----:B------:R-:W-:Y:S01]  /*21e0*/  UIADD3 UR13, UPT, UPT, UR13, 0x1, URZ ;  /* 0x000000010d0d7890 */ /* 0x000fe2000fffe0ff */
[----:B------:R-:W-:-:S03]  /*21f0*/  UMOV UR4, UR5 ;  /* 0x0000000500047c82 */ /* 0x000fc60008000000 */
[----:B------:R-:W-:Y:S01]  /*2200*/  UISETP.NE.AND UP0, UPT, UR13, UR25, UPT ;  /* 0x000000190d00728c */ /* 0x000fe2000bf05270 */
[----:B------:R3:W-:Y:S08]  /*2210*/  UTMALDG.3D [UR8], [UR22], desc[UR30] ;  /* 0x00001e08160075b4 */ /* 0x0007f00008011000 */
[----:B---3--:R-:W-:Y:S05]  /*2220*/  BRA.U UP0, `(.L_x_39) ;  /* 0xfffffffd004c7547 */ /* 0x008fea000b83ffff */
.L_x_33:
[C---:B------:R-:W-:Y:S01]  /*2230*/  LEA R3, R11.reuse, UR7, 0x3 ;  /* 0x000000070b037c11 */ /* 0x040fe2000f8e18ff */
[----:B------:R-:W-:Y:S01]  /*2240*/  NOP ;  /* 0x0000000000007918 */ /* 0x000fe20000000000 */
[----:B-1----:R-:W-:Y:S02]  /*2250*/  SHF.L.U32 R0, R10, 0x1f, RZ ;  /* 0x0000001f0a007819 */ /* 0x002fe400000006ff */
[----:B------:R-:W-:Y:S02]  /*2260*/  LEA R4, R11, UR7, 0x4 ;  /* 0x000000070b047c11 */ /* 0x000fe4000f8e20ff */
[----:B--2-4-:R-:W1:Y:S02]  /*2270*/  SYNCS.PHASECHK.TRANS64.TRYWAIT P0, [R3+URZ+0xd0], R0 ;  /* 0x0000d000030075a7 */ /* 0x014e6400080011ff */
[----:B-1----:R-:W-:Y:S05]  /*2280*/  @!P0 BRA `(.L_x_40) ;  /* 0x0000006800c48947 */ /* 0x002fea0003800000 */
.L_x_146:
[----:B------:R-:W2:Y:S01]  /*2290*/  LDS.128 R4, [R4+0x160] ;  /* 0x0001600004047984 */ /* 0x000ea20000000c00 */
[----:B------:R-:W-:Y:S01]  /*22a0*/  UISETP.GE.AND UP0, UPT, UR42, 0x1, UPT ;  /* 0x000000012a00788c */ /* 0x000fe2000bf06270 */
[----:B------:R-:W-:Y:S01]  /*22b0*/  @!PT LDS RZ, [RZ] ;  /* 0x00000000fffff984 */ /* 0x000fe20000000800 */
[----:B------:R-:W-:Y:S01]  /*22c0*/  @!PT LDS RZ, [RZ] ;  /* 0x00000000fffff984 */ /* 0x000fe20000000800 */
[----:B------:R-:W-:Y:S01]  /*22d0*/  @!PT LDS RZ, [RZ] ;  /* 0x00000000fffff984 */ /* 0x000fe20000000800 */
[----:B------:R-:W-:Y:S01]  /*22e0*/  @!PT LDS RZ, [RZ] ;  /* 0x00000000fffff984 */ /* 0x000fe20000000800 */
[----:B------:R3:W-:Y:S06]  /*22f0*/  MEMBAR.ALL.CTA ;  /* 0x0000000000007992 */ /* 0x0007ec0000008000 */
[----:B---3--:R-:W3:Y:S01]  /*2300*/  FENCE.VIEW.ASYNC.S ;  /* 0x00000000000073c6 */ /* 0x008ee20000000000 */
[----:B--2---:R-:W-:-:S13]  /*2310*/  LOP3.LUT P0, RZ, R6, 0x1, RZ, 0xc0, !PT ;  /* 0x0000000106ff7812 */ /* 0x004fda000780c0ff */
[----:B---3--:R-:W-:Y:S01]  /*2320*/  VOTEU.ANY UP1, P0 ;  /* 0x0000000000ff7886 */ /* 0x008fe20000020100 */
[----:B------:R-:W-:-:S13]  /*2330*/  PLOP3.LUT P0, PT, PT, PT, UP1, 0x80, 0x8 ;  /* 0x000000000008781c */ /* 0x000fda0003f0f018 */
[----:B-1----:R-:W-:Y:S02]  /*2340*/  @P0 LOP3.LUT R0, R5, 0xffff, RZ, 0xc0, !PT ;  /* 0x0000ffff05000812 */ /* 0x002fe400078ec0ff */
[----:B------:R-:W-:Y:S02]  /*2350*/  @P0 MOV R2, R4 ;  /* 0x0000000400020202 */ /* 0x000fe40000000f00 */
[----:B------:R-:W-:Y:S01]  /*2360*/  @P0 R2UR UR6, R0 ;  /* 0x00000000000602ca */ /* 0x000fe200000e0000 */
[----:B------:R-:W-:Y:S01]  /*2370*/  VIADD R0, R3, 0xe0 ;  /* 0x000000e003007836 */ /* 0x000fe20000000000 */
[----:B------:R-:W-:Y:S02]  /*2380*/  @P0 SHF.R.U32.HI R4, RZ, 0x10, R5 ;  /* 0x00000010ff040819 */ /* 0x000fe40000011605 */
[----:B------:R-:W-:Y:S02]  /*2390*/  @P0 R2UR UR8, R2 ;  /* 0x00000000020802ca */ /* 0x000fe400000e0000 */
[----:B------:R-:W-:-:S02]  /*23a0*/  PRMT R0, RZ, 0x654, R0 ;  /* 0x00000654ff007816 */ /* 0x000fc40000000000 */
[----:B------:R-:W-:Y:S02]  /*23b0*/  @P0 R2UR UR4, R4 ;  /* 0x00000000040402ca */ /* 0x000fe400000e0000 */
[----:B------:R1:W-:Y:S03]  /*23c0*/  SYNCS.ARRIVE.TRANS64.RED.A1T0 RZ, [R0+URZ], RZ ;  /* 0x000000ff00ff79a7 */ /* 0x0003e600081004ff */
[----:B------:R-:W-:-:S04]  /*23d0*/  @UP1 UMOV UR37, UR6 ;  /* 0x0000000600251c82 */ /* 0x000fc80008000000 */
[----:B------:R-:W-:-:S04]  /*23e0*/  @UP1 UMOV UR38, UR8 ;  /* 0x0000000800261c82 */ /* 0x000fc80008000000 */
[----:B------:R-:W-:Y:S01]  /*23f0*/  @UP1 UMOV UR36, UR4 ;  /* 0x0000000400241c82 */ /* 0x000fe20008000000 */
[----:B------:R-:W-:Y:S05]  /*2400*/  BRA.U !UP0, `(.L_x_41) ;  /* 0x0000000108d47547 */ /* 0x000fea000b800000 */
[----:B------:R-:W2:Y:S01]  /*2410*/  LDCU.128 UR12, c[0x0][0xb10] ;  /* 0x00016200ff0c77ac */ /* 0x000ea20008000c00 */
[----:B------:R-:W3:Y:S01]  /*2420*/  LDCU UR25, c[0x0][0xb20] ;  /* 0x00016400ff1977ac */ /* 0x000ee20008000800 */
[----:B------:R-:W4:Y:S01]  /*2430*/  LDCU UR20, c[0x0][0xb0c] ;  /* 0x00016180ff1477ac */ /* 0x000f220008000800 */
[----:B------:R-:W1:Y:S01]  /*2440*/  LDCU.64 UR10, c[0x0][0xb28] ;  /* 0x00016500ff0a77ac */ /* 0x000e620008000a00 */
[----:B------:R-:W-:Y:S02]  /*2450*/  UISETP.NE.AND UP3, UPT, UR42, 0x1, UPT ;  /* 0x000000012a00788c */ /* 0x000fe4000bf65270 */
[----:B--2---:R-:W-:Y:S02]  /*2460*/  UIMAD.WIDE.U32 UR16, UR39, UR15, URZ ;  /* 0x0000000f271072a5 */ /* 0x004fe4000f8e00ff */
[----:B------:R-:W-:Y:S02]  /*2470*/  UIMAD.WIDE.U32 UR8, UR40, UR12, URZ ;  /* 0x0000000c280872a5 */ /* 0x000fe4000f8e00ff */
[----:B------:R-:W-:-:S02]  /*2480*/  UISETP.NE.AND UP0, UPT, UR14, 0x1, UPT ;  /* 0x000000010e00788c */ /* 0x000fc4000bf05270 */
[----:B------:R-:W-:Y:S01]  /*2490*/  UIMAD.WIDE.U32 UR22, UR37, UR15, URZ ;  /* 0x0000000f251672a5 */ /* 0x000fe2000f8e00ff */
[----:B------:R-:W-:Y:S02]  /*24a0*/  UMOV UR16, UR17 ;  /* 0x0000001100107c82 */ /* 0x000fe40008000000 */
[----:B------:R-:W-:Y:S01]  /*24b0*/  UMOV UR8, UR9 ;  /* 0x0000000900087c82 */ /* 0x000fe20008000000 */
[----:B---3--:R-:W-:Y:S02]  /*24c0*/  USHF.R.U32.HI UR16, URZ, UR25, UR16 ;  /* 0x00000019ff107299 */ /* 0x008fe40008011610 */
[----:B----4-:R-:W-:Y:S02]  /*24d0*/  UISETP.NE.AND UP2, UPT, UR20, 0x1, UPT ;  /* 0x000000011400788c */ /* 0x010fe4000bf45270 */
[----:B------:R-:W-:Y:S02]  /*24e0*/  USHF.R.U32.HI UR8, URZ, UR13, UR8 ;  /* 0x0000000dff087299 */ /* 0x000fe40008011608 */
[----:B------:R-:W-:-:S02]  /*24f0*/  USEL UR6, UR39, UR16, !UP0 ;  /* 0x0000001027067287 */ /* 0x000fc4000c000000 */
[----:B------:R-:W-:Y:S02]  /*2500*/  USEL UR8, UR40, UR8, !UP2 ;  /* 0x0000000828087287 */ /* 0x000fe4000d000000 */
[----:B-1----:R-:W-:Y:S01]  /*2510*/  UIMAD.WIDE.U32 UR16, UR6, UR10, URZ ;  /* 0x0000000a061072a5 */ /* 0x002fe2000f8e00ff */
[----:B------:R-:W-:Y:S01]  /*2520*/  UMOV UR4, UR23 ;  /* 0x0000001700047c82 */ /* 0x000fe20008000000 */
[----:B------:R-:W-:Y:S02]  /*2530*/  UIMAD.WIDE.U32 UR18, UR38, UR12, URZ ;  /* 0x0000000c261272a5 */ /* 0x000fe4000f8e00ff */
[----:B------:R-:W-:-:S03]  /*2540*/  UIMAD.WIDE.U32 UR22, UR8, UR10, URZ ;  /* 0x0000000a081672a5 */ /* 0x000fc6000f8e00ff */
[----:B------:R-:W-:Y:S01]  /*2550*/  UMOV UR16, UR17 ;  /* 0x0000001100107c82 */ /* 0x000fe20008000000 */
[----:B------:R-:W-:Y:S02]  /*2560*/  USHF.R.U32.HI UR4, URZ, UR25, UR4 ;  /* 0x00000019ff047299 */ /* 0x000fe40008011604 */
[----:B------:R-:W-:Y:S01]  /*2570*/  @UP3 USHF.R.U32.HI UR6, URZ, UR11, UR16 ;  /* 0x0000000bff063299 */ /* 0x000fe20008011610 */
[----:B------:R-:W-:Y:S01]  /*2580*/  UMOV UR18, UR19 ;  /* 0x0000001300127c82 */ /* 0x000fe20008000000 */
[----:B------:R-:W-:Y:S01]  /*2590*/  UMOV UR22, UR23 ;  /* 0x0000001700167c82 */ /* 0x000fe20008000000 */
[----:B------:R-:W-:Y:S02]  /*25a0*/  USHF.R.U32.HI UR13, URZ, UR13, UR18 ;  /* 0x0000000dff0d7299 */ /* 0x000fe40008011612 */
[----:B------:R-:W-:Y:S02]  /*25b0*/  USEL UR4, UR37, UR4, !UP0 ;  /* 0x0000000425047287 */ /* 0x000fe4000c000000 */
[----:B------:R-:W-:-:S02]  /*25c0*/  @UP3 USHF.R.U32.HI UR8, URZ, UR11, UR22 ;  /* 0x0000000bff083299 */ /* 0x000fc40008011616 */
[----:B------:R-:W-:Y:S02]  /*25d0*/  UIMAD UR9, UR42, UR6, URZ ;  /* 0x000000062a0972a4 */ /* 0x000fe4000f8e02ff */
[----:B------:R-:W-:Y:S02]  /*25e0*/  USEL UR6, UR38, UR13, !UP2 ;  /* 0x0000000d26067287 */ /* 0x000fe4000d000000 */
[----:B------:R-:W-:Y:S02]  /*25f0*/  UIMAD UR12, UR42, UR8, URZ ;  /* 0x000000082a0c72a4 */ /* 0x000fe4000f8e02ff */
[----:B------:R-:W-:Y:S02]  /*2600*/  UISETP.GE.AND UP0, UPT, UR4, UR9, UPT ;  /* 0x000000090400728c */ /* 0x000fe4000bf06270 */
[----:B------:R-:W-:Y:S02]  /*2610*/  UIMAD.WIDE.U32 UR16, UR4, UR10, URZ ;  /* 0x0000000a041072a5 */ /* 0x000fe4000f8e00ff */
[----:B------:R-:W-:-:S02]  /*2620*/  UISETP.GE.OR UP0, UPT, UR6, UR12, UP0 ;  /* 0x0000000c0600728c */ /* 0x000fc40008706670 */
        /* <DEDUP_REMOVED lines=19> */
.L_x_41:
[----:B------:R-:W2:Y:S02]  /*2760*/  LDCU UR4, c[0x0][0xb30] ;  /* 0x00016600ff0477ac */ /* 0x000ea40008000800 */
[----:B--2---:R-:W-:-:S09]  /*2770*/  UISETP.NE.AND UP0, UPT, UR4, 0x1, UPT ;  /* 0x000000010400788c */ /* 0x004fd2000bf05270 */
[----:B------:R-:W-:Y:S05]  /*2780*/  BRA.U UP0, `(.L_x_42) ;  /* 0x0000000100447547 */ /* 0x000fea000b800000 */
[----:B------:R-:W2:Y:S01]  /*2790*/  LDCU.128 UR12, c[0x0][0xb10] ;  /* 0x00016200ff0c77ac */ /* 0x000ea20008000c00 */
[----:B------:R-:W3:Y:S01]  /*27a0*/  LDCU UR16, c[0x0][0xb0c] ;  /* 0x00016180ff1077ac */ /* 0x000ee20008000800 */
[----:B------:R-:W4:Y:S01]  /*27b0*/  LDCU UR17, c[0x0][0xb20] ;  /* 0x00016400ff1177ac */ /* 0x000f220008000800 */
[----:B--2---:R-:W-:Y:S02]  /*27c0*/  UIMAD.WIDE.U32 UR10, UR38, UR12, URZ ;  /* 0x0000000c260a72a5 */ /* 0x004fe4000f8e00ff */
[----:B------:R-:W-:Y:S02]  /*27d0*/  UIMAD.WIDE.U32 UR8, UR37, UR15, URZ ;  /* 0x0000000f250872a5 */ /* 0x000fe4000f8e00ff */
[----:B---3--:R-:W-:Y:S02]  /*27e0*/  UISETP.NE.AND UP2, UPT, UR16, 0x1, UPT ;  /* 0x000000011000788c */ /* 0x008fe4000bf45270 */
[----:B------:R-:W-:Y:S01]  /*27f0*/  UISETP.NE.AND UP0, UPT, UR14, 0x1, UPT ;  /* 0x000000010e00788c */ /* 0x000fe2000bf05270 */
[----:B------:R-:W-:-:S02]  /*2800*/  UMOV UR6, UR11 ;  /* 0x0000000b00067c82 */ /* 0x000fc40008000000 */
[----:B------:R-:W-:Y:S01]  /*2810*/  UMOV UR4, UR9 ;  /* 0x0000000900047c82 */ /* 0x000fe20008000000 */
[----:B------:R-:W-:Y:S02]  /*2820*/  USHF.R.U32.HI UR6, URZ, UR13, UR6 ;  /* 0x0000000dff067299 */ /* 0x000fe40008011606 */
[----:B----4-:R-:W-:Y:S02]  /*2830*/  USHF.R.U32.HI UR4, URZ, UR17, UR4 ;  /* 0x00000011ff047299 */ /* 0x010fe40008011604 */
[----:B------:R-:W-:Y:S02]  /*2840*/  USEL UR6, UR38, UR6, !UP2 ;  /* 0x0000000626067287 */ /* 0x000fe4000d000000 */
[----:B------:R-:W-:-:S04]  /*2850*/  USEL UR4, UR37, UR4, !UP0 ;  /* 0x0000000425047287 */ /* 0x000fc8000c000000 */
[----:B------:R-:W-:Y:S02]  /*2860*/  UIADD3 UR8, UPT, UPT, UR6, -UR4, URZ ;  /* 0x8000000406087290 */ /* 0x000fe4000fffe0ff */
[----:B------:R-:W-:Y:S02]  /*2870*/  UIADD3 UR4, UPT, UPT, -UR6, UR4, URZ ;  /* 0x0000000406047290 */ /* 0x000fe4000fffe1ff */
[----:B------:R-:W-:Y:S02]  /*2880*/  UIMAD UR37, UR8, UR14, UR37 ;  /* 0x0000000e082572a4 */ /* 0x000fe4000f8e0225 */
[----:B------:R-:W-:-:S12]  /*2890*/  UIMAD UR38, UR4, UR16, UR38 ;  /* 0x00000010042672a4 */ /* 0x000fd8000f8e0226 */
.L_x_42:
[----:B------:R-:W-:Y:S01]  /*28a0*/  VIADD R11, R11, 0x1 ;  /* 0x000000010b0b7836 */ /* 0x000fe20000000000 */
[----:B------:R-:W-:Y:S02]  /*28b0*/  R2UR UR6, R55 ;  /* 0x00000000370672ca */ /* 0x000fe400000e0000 */
[----:B------:R-:W-:Y:S02]  /*28c0*/  R2UR UR4, R54 ;  /* 0x00000000360472ca */ /* 0x000fe400000e0000 */
[C---:B------:R-:W-:Y:S02]  /*28d0*/  ISETP.NE.AND P0, PT, R11.reuse, 0x2, PT ;  /* 0x000000020b00780c */ /* 0x040fe40003f05270 */
[----:B------:R-:W-:Y:S02]  /*28e0*/  PLOP3.LUT P1, PT, PT, PT, PT, 0x80, 0x8 ;  /* 0x000000000008781c */ /* 0x000fe40003f2f070 */
[----:B-1----:R-:W-:Y:S02]  /*28f0*/  SEL R0, RZ, 0x1, P0 ;  /* 0x00000001ff007807 */ /* 0x002fe40000000000 */
[----:B------:R-:W-:-:S02]  /*2900*/  SEL R11, R11, RZ, P0 ;  /* 0x000000ff0b0b7207 */ /* 0x000fc40000000000 */
[----:B------:R-:W-:Y:S01]  /*2910*/  LOP3.LUT R10, R10, R0, RZ, 0x3c, !PT ;  /* 0x000000000a0a7212 */ /* 0x000fe200078e3cff */
[----:B------:R-:W-:Y:S02]  /*2920*/  UIADD3 UR16, UPT, UPT, UR38, UR6, URZ ;  /* 0x0000000626107290 */ /* 0x000fe4000fffe0ff */
[----:B------:R-:W-:Y:S01]  /*2930*/  UIADD3 UR20, UPT, UPT, UR37, UR4, URZ ;  /* 0x0000000425147290 */ /* 0x000fe2000fffe0ff */
[----:B------:R-:W-:Y:S11]  /*2940*/  BRA.U UP1, `(.L_x_43) ;  /* 0xfffffff101507547 */ /* 0x000ff6000b83ffff */
[----:B------:R-:W-:Y:S01]  /*2950*/  UIADD3 UR7, UPT, UPT, UR7, 0x40, URZ ;  /* 0x0000004007077890 */ /* 0x000fe2000fffe0ff */
[----:B------:R-:W-:-:S03]  /*2960*/  SHF.L.U32 R2, R12, 0x1f, RZ ;  /* 0x0000001f0c027819 */ /* 0x000fc600000006ff */
[----:B------:R-:W-:-:S09]  /*2970*/  ULEA UR4, UR5, UR7, 0x3 ;  /* 0x0000000705047291 */ /* 0x000fd2000f8e18ff */
[----:B------:R-:W1:Y:S02]  /*2980*/  SYNCS.PHASECHK.TRANS64.TRYWAIT P0, [UR4], R2 ;  /* 0x00000002ff0075a7 */ /* 0x000e640008001104 */
[----:B-1----:R-:W-:Y:S05]  /*2990*/  @!P0 BRA `(.L_x_44) ;  /* 0x0000006400148947 */ /* 0x002fea0003800000 */
.L_x_148:
[----:B------:R-:W-:-:S04]  /*29a0*/  UIADD3 UR4, UPT, UPT, UR5, 0x1, URZ ;  /* 0x0000000105047890 */ /* 0x000fc8000fffe0ff */
[----:B------:R-:W-:-:S04]  /*29b0*/  UISETP.NE.AND UP0, UPT, UR4, 0x8, UPT ;  /* 0x000000080400788c */ /* 0x000fc8000bf05270 */
[----:B------:R-:W-:Y:S02]  /*29c0*/  USEL UR6, URZ, 0x1, UP0 ;  /* 0x00000001ff067887 */ /* 0x000fe40008000000 */
[----:B------:R-:W-:-:S04]  /*29d0*/  USEL UR4, UR4, URZ, UP0 ;  /* 0x000000ff04047287 */ /* 0x000fc80008000000 */
[----:B------:R-:W-:Y:S01]  /*29e0*/  ULEA UR5, UR4, UR7, 0x3 ;  /* 0x0000000704057291 */ /* 0x000fe2000f8e18ff */
[----:B-1----:R-:W-:-:S04]  /*29f0*/  LOP3.LUT R2, R12, UR6, RZ, 0x3c, !PT ;  /* 0x000000060c027c12 */ /* 0x002fc8000f8e3cff */
[----:B------:R-:W-:-:S04]  /*2a00*/  SHF.L.U32 R3, R2, 0x1f, RZ ;  /* 0x0000001f02037819 */ /* 0x000fc800000006ff */
[----:B------:R-:W1:Y:S02]  /*2a10*/  SYNCS.PHASECHK.TRANS64.TRYWAIT P0, [UR5], R3 ;  /* 0x00000003ff0075a7 */ /* 0x000e640008001105 */
[----:B-1----:R-:W-:Y:S05]  /*2a20*/  @!P0 BRA `(.L_x_45) ;  /* 0x0000006400088947 */ /* 0x002fea0003800000 */
.L_x_150:
[----:B------:R-:W-:-:S04]  /*2a30*/  UIADD3 UR4, UPT, UPT, UR4, 0x1, URZ ;  /* 0x0000000104047890 */ /* 0x000fc8000fffe0ff */
[----:B------:R-:W-:-:S04]  /*2a40*/  UISETP.NE.AND UP0, UPT, UR4, 0x8, UPT ;  /* 0x000000080400788c */ /* 0x000fc8000bf05270 */
[----:B------:R-:W-:Y:S02]  /*2a50*/  USEL UR6, URZ, 0x1, UP0 ;  /* 0x00000001ff067887 */ /* 0x000fe40008000000 */
[----:B------:R-:W-:-:S04]  /*2a60*/  USEL UR4, UR4, URZ, UP0 ;  /* 0x000000ff04047287 */ /* 0x000fc80008000000 */
[----:B------:R-:W-:Y:S01]  /*2a70*/  ULEA UR5, UR4, UR7, 0x3 ;  /* 0x0000000704057291 */ /* 0x000fe2000f8e18ff */
[----:B------:R-:W-:-:S04]  /*2a80*/  LOP3.LUT R2, R2, UR6, RZ, 0x3c, !PT ;  /* 0x0000000602027c12 */ /* 0x000fc8000f8e3cff */
[----:B-1----:R-:W-:-:S04]  /*2a90*/  SHF.L.U32 R3, R2, 0x1f, RZ ;  /* 0x0000001f02037819 */ /* 0x002fc800000006ff */
[----:B------:R-:W1:Y:S02]  /*2aa0*/  SYNCS.PHASECHK.TRANS64.TRYWAIT P0, [UR5], R3 ;  /* 0x00000003ff0075a7 */ /* 0x000e640008001105 */
[----:B-1----:R-:W-:Y:S05]  /*2ab0*/  @!P0 BRA `(.L_x_46) ;  /* 0x0000006000fc8947 */ /* 0x002fea0003800000 */
.L_x_152:
        /* <DEDUP_REMOVED lines=9> */
.L_x_154:
        /* <DEDUP_REMOVED lines=9> */
.L_x_156:
        /* <DEDUP_REMOVED lines=9> */
.L_x_158:
        /* <DEDUP_REMOVED lines=9> */
.L_x_160:
[----:B------:R-:W-:-:S04]  /*2d00*/  UIADD3 UR4, UPT, UPT, UR4, 0x1, URZ ;  /* 0x0000000104047890 */ /* 0x000fc8000fffe0ff */
[----:B------:R-:W-:-:S04]  /*2d10*/  UISETP.NE.AND UP0, UPT, UR4, 0x8, UPT ;  /* 0x000000080400788c */ /* 0x000fc8000bf05270 */
[----:B------:R-:W-:Y:S02]  /*2d20*/  USEL UR5, URZ, 0x1, UP0 ;  /* 0x00000001ff057887 */ /* 0x000fe40008000000 */
[----:B------:R-:W-:-:S04]  /*2d30*/  USEL UR4, UR4, URZ, UP0 ;  /* 0x000000ff04047287 */ /* 0x000fc80008000000 */
[----:B------:R-:W-:Y:S01]  /*2d40*/  ULEA UR4, UR4, UR7, 0x3 ;  /* 0x0000000704047291 */ /* 0x000fe2000f8e18ff */
[----:B------:R-:W-:-:S04]  /*2d50*/  LOP3.LUT R2, R2, UR5, RZ, 0x3c, !PT ;  /* 0x0000000502027c12 */ /* 0x000fc8000f8e3cff */
[----:B------:R-:W-:Y:S01]  /*2d60*/  SHF.L.U32 R2, R2, 0x1f, RZ ;  /* 0x0000001f02027819 */ /* 0x000fe200000006ff */
[----:B-1----:R-:W-:-:S07]  /*2d70*/  IMAD.U32 R0, RZ, RZ, UR4 ;  /* 0x00000004ff007e24 */ /* 0x002fce000f8e00ff */
.L_x_51:
[----:B-1----:R1:W2:Y:S02]  /*2d80*/  SYNCS.PHASECHK.TRANS64.TRYWAIT P0, [R0+URZ], R2 ;  /* 0x00000002000075a7 */ /* 0x0022a400080011ff */
[----:B--2---:R-:W-:Y:S05]  /*2d90*/  @!P0 NANOSLEEP.SYNCS 0x989680 ;  /* 0x009896800000895d */ /* 0x004fea0003900000 */
[----:B------:R-:W2:Y:S02]  /*2da0*/  @!P0 SYNCS.PHASECHK.TRANS64 P0, [R0+URZ], R2 ;  /* 0x00000002000085a7 */ /* 0x000ea400080010ff */
[----:B--2---:R-:W-:Y:S05]  /*2db0*/  @P0 EXIT ;  /* 0x000000000000094d */ /* 0x004fea0003800000 */
[----:B------:R-:W-:Y:S05]  /*2dc0*/  BRA `(.L_x_51) ;  /* 0xfffffffc00ec7947 */ /* 0x000fea000383ffff */
.L_x_23:
[----:B------:R-:W1:Y:S02]  /*2dd0*/  S2UR UR4, SR_CgaCtaId ;  /* 0x00000000000479c3 */ /* 0x000e640000008800 */
[----:B-1----:R-:W-:-:S04]  /*2de0*/  UISETP.NE.AND UP0, UPT, UR4, URZ, UPT ;  /* 0x000000ff0400728c */ /* 0x002fc8000bf05270 */
[----:B------:R-:W-:-:S09]  /*2df0*/  UISETP.NE.OR UP0, UPT, UR17, 0x1, UP0 ;  /* 0x000000011100788c */ /* 0x000fd20008705670 */
[----:B------:R-:W-:Y:S05]  /*2e00*/  BRA.U UP0, `(.L_x_52) ;  /* 0x00000005004c7547 */ /* 0x000fea000b800000 */
[----:B------:R-:W1:Y:S01]  /*2e10*/  S2UR UR5, SR_CgaCtaId ;  /* 0x00000000000579c3 */ /* 0x000e620000008800 */
[----:B------:R-:W-:Y:S01]  /*2e20*/  UMOV UR4, 0x400 ;  /* 0x0000040000047882 */ /* 0x000fe20000000000 */
[----:B------:R-:W-:Y:S01]  /*2e30*/  ISETP.GE.U32.AND P2, PT, R0, 0x8, PT ;  /* 0x000000080000780c */ /* 0x000fe20003f46070 */
[----:B------:R-:W-:Y:S01]  /*2e40*/  IMAD.MOV.U32 R12, RZ, RZ, 0x1 ;  /* 0x00000001ff0c7424 */ /* 0x000fe200078e00ff */
[----:B------:R-:W-:Y:S02]  /*2e50*/  CS2R R10, SRZ ;  /* 0x00000000000a7805 */ /* 0x000fe4000001ff00 */
[----:B------:R-:W-:Y:S01]  /*2e60*/  CS2R R8, SRZ ;  /* 0x0000000000087805 */ /* 0x000fe2000001ff00 */
[----:B-1----:R-:W-:-:S03]  /*2e70*/  ULEA UR6, UR5, UR4, 0x18 ;  /* 0x0000000405067291 */ /* 0x002fc6000f8ec0ff */
[----:B------:R-:W-:-:S09]  /*2e80*/  UMOV UR5, URZ ;  /* 0x000000ff00057c82 */ /* 0x000fd20008000000 */
.L_x_56:
[----:B------:R-:W-:Y:S02]  /*2e90*/  LEA R2, R8, UR6, 0x3 ;  /* 0x0000000608027c11 */ /* 0x000fe4000f8e18ff */
[----:B------:R-:W-:-:S03]  /*2ea0*/  SHF.L.U32 R4, R9, 0x1f, RZ ;  /* 0x0000001f09047819 */ /* 0x000fc600000006ff */
[----:B------:R-:W-:Y:S01]  /*2eb0*/  VIADD R5, R2, 0x140 ;  /* 0x0000014002057836 */ /* 0x000fe20000000000 */
[----:B------:R-:W1:Y:S02]  /*2ec0*/  SYNCS.PHASECHK.TRANS64.TRYWAIT P0, [R2+URZ+0x130], R4 ;  /* 0x00013004020075a7 */ /* 0x000e6400080011ff */
[----:B-1----:R-:W-:Y:S05]  /*2ed0*/  @!P0 BRA `(.L_x_53) ;  /* 0x00000060006c8947 */ /* 0x002fea0003800000 */
.L_x_161:
[----:B------:R-:W-:Y:S01]  /*2ee0*/  ULEA UR4, UR5, UR6, 0x3 ;  /* 0x0000000605047291 */ /* 0x000fe2000f8e18ff */
[----:B-1----:R-:W-:Y:S01]  /*2ef0*/  PRMT R2, RZ, 0x654, R5 ;  /* 0x00000654ff027816 */ /* 0x002fe20000000005 */
[----:B------:R-:W-:Y:S01]  /*2f00*/  @!P2 IMAD.MOV.U32 R4, RZ, RZ, 0x10 ;  /* 0x00000010ff04a424 */ /* 0x000fe200078e00ff */
[----:B------:R-:W-:Y:S01]  /*2f10*/  SHF.L.U32 R5, R12, 0x1f, RZ ;  /* 0x0000001f0c057819 */ /* 0x000fe200000006ff */
[----:B------:R-:W-:Y:S01]  /*2f20*/  UIADD3 UR7, UPT, UPT, UR4, 0xd0, URZ ;  /* 0x000000d004077890 */ /* 0x000fe2000fffe0ff */
[----:B------:R1:W-:Y:S05]  /*2f30*/  SYNCS.ARRIVE.TRANS64.RED.A1T0 RZ, [R2+URZ], RZ ;  /* 0x000000ff02ff79a7 */ /* 0x0003ea00081004ff */
[----:B------:R-:W-:Y:S01]  /*2f40*/  IMAD.U32 R6, RZ, RZ, UR7 ;  /* 0x00000007ff067e24 */ /* 0x000fe2000f8e00ff */
[----:B------:R-:W2:Y:S04]  /*2f50*/  SYNCS.PHASECHK.TRANS64.TRYWAIT P0, [UR4+0xe0], R5 ;  /* 0x0000e005ff0075a7 */ /* 0x000ea80008001104 */
[----:B------:R-:W-:Y:S01]  /*2f60*/  PRMT R6, R0, 0x654, R6 ;  /* 0x0000065400067816 */ /* 0x000fe20000000006 */
[----:B-12---:R-:W-:Y:S06]  /*2f70*/  @!P0 BRA `(.L_x_54) ;  /* 0x0000006000588947 */ /* 0x006fec0003800000 */
.L_x_163:
[----:B------:R-:W-:Y:S01]  /*2f80*/  ULEA UR8, UR5, UR6, 0x4 ;  /* 0x0000000605087291 */ /* 0x000fe2000f8e20ff */
[----:B------:R-:W-:Y:S01]  /*2f90*/  SEL R3, R6, R3, !P2 ;  /* 0x0000000306037207 */ /* 0x000fe20005000000 */
[----:B------:R-:W-:Y:S01]  /*2fa0*/  UIADD3 UR9, UPT, UPT, UR4, 0xd0, URZ ;  /* 0x000000d004097890 */ /* 0x000fe2000fffe0ff */
[----:B-1----:R-:W-:Y:S01]  /*2fb0*/  LEA R2, R11, UR6, 0x3 ;  /* 0x000000060b027c11 */ /* 0x002fe2000f8e18ff */
[----:B------:R-:W-:Y:S01]  /*2fc0*/  UIADD3 UR8, UPT, UPT, UR8, 0x160, URZ ;  /* 0x0000016008087890 */ /* 0x000fe2000fffe0ff */
[----:B------:R1:W-:Y:S01]  /*2fd0*/  @!P2 SYNCS.ARRIVE.TRANS64.RED RZ, [R3+URZ], R4 ;  /* 0x0000000403ffa9a7 */ /* 0x0003e200080004ff */
[----:B------:R-:W-:Y:S01]  /*2fe0*/  UIADD3 UR4, UPT, UPT, UR5, 0x1, URZ ;  /* 0x0000000105047890 */ /* 0x000fe2000fffe0ff */
[----:B------:R-:W-:-:S03]  /*2ff0*/  VIADD R8, R8, 0x1 ;  /* 0x0000000108087836 */ /* 0x000fc60000000000 */
[----:B------:R-:W-:Y:S02]  /*3000*/  UISETP.NE.AND UP0, UPT, UR4, 0x2, UPT ;  /* 0x000000020400788c */ /* 0x000fe4000bf05270 */
[----:B------:R-:W-:Y:S01]  /*3010*/  ISETP.NE.AND P0, PT, R8, 0x2, PT ;  /* 0x000000020800780c */ /* 0x000fe20003f05270 */
[----:B------:R-:W-:Y:S06]  /*3020*/  UGETNEXTWORKID.BROADCAST [UR8], [UR9] ;  /* 0x00000000080073ca */ /* 0x000fec0008000100 */
[----:B------:R-:W-:Y:S02]  /*3030*/  USEL UR7, URZ, 0x1, UP0 ;  /* 0x00000001ff077887 */ /* 0x000fe40008000000 */
[----:B------:R-:W-:-:S04]  /*3040*/  USEL UR5, UR4, URZ, UP0 ;  /* 0x000000ff04057287 */ /* 0x000fc80008000000 */
[----:B------:R-:W-:Y:S02]  /*3050*/  LOP3.LUT R12, R12, UR7, RZ, 0x3c, !PT ;  /* 0x000000070c0c7c12 */ /* 0x000fe4000f8e3cff */
[----:B-1----:R-:W-:-:S04]  /*3060*/  SHF.L.U32 R4, R10, 0x1f, RZ ;  /* 0x0000001f0a047819 */ /* 0x002fc800000006ff */
[----:B------:R-:W1:Y:S02]  /*3070*/  SYNCS.PHASECHK.TRANS64.TRYWAIT P1, [R2+URZ+0xd0], R4 ;  /* 0x0000d004020075a7 */ /* 0x000e6400080211ff */
[----:B-1----:R-:W-:Y:S05]  /*3080*/  @!P1 BRA `(.L_x_55) ;  /* 0x00000060002c9947 */ /* 0x002fea0003800000 */
.L_x_164:
[C---:B-1----:R-:W-:Y:S01]  /*3090*/  LEA R4, R11.reuse, UR6, 0x4 ;  /* 0x000000060b047c11 */ /* 0x042fe2000f8e20ff */
[----:B------:R-:W-:Y:S01]  /*30a0*/  VIADD R2, R2, 0xe0 ;  /* 0x000000e002027836 */ /* 0x000fe20000000000 */
[----:B------:R-:W-:Y:S01]  /*30b0*/  SEL R8, R8, RZ, P0 ;  /* 0x000000ff08087207 */ /* 0x000fe20000000000 */
[----:B------:R-:W-:-:S03]  /*30c0*/  VIADD R11, R11, 0x1 ;  /* 0x000000010b0b7836 */ /* 0x000fc60000000000 */
[----:B------:R-:W1:Y:S01]  /*30d0*/  LDS.128 R4, [R4+0x160] ;  /* 0x0001600004047984 */ /* 0x000e620000000c00 */
[----:B------:R-:W-:Y:S02]  /*30e0*/  PRMT R2, RZ, 0x654, R2 ;  /* 0x00000654ff027816 */ /* 0x000fe40000000002 */
[C---:B------:R-:W-:Y:S01]  /*30f0*/  ISETP.NE.AND P1, PT, R11.reuse, 0x2, PT ;  /* 0x000000020b00780c */ /* 0x040fe20003f25270 */
[----:B------:R-:W-:Y:S01]  /*3100*/  @!PT LDS RZ, [RZ] ;  /* 0x00000000fffff984 */ /* 0x000fe20000000800 */
[----:B------:R-:W-:Y:S01]  /*3110*/  @!PT LDS RZ, [RZ] ;  /* 0x00000000fffff984 */ /* 0x000fe20000000800 */
[----:B------:R-:W-:Y:S01]  /*3120*/  @!PT LDS RZ, [RZ] ;  /* 0x00000000fffff984 */ /* 0x000fe20000000800 */
[----:B------:R-:W-:Y:S01]  /*3130*/  @!PT LDS RZ, [RZ] ;  /* 0x00000000fffff984 */ /* 0x000fe20000000800 */
[----:B------:R2:W-:Y:S06]  /*3140*/  MEMBAR.ALL.CTA ;  /* 0x0000000000007992 */ /* 0x0005ec0000008000 */
[----:B--2---:R-:W2:Y:S01]  /*3150*/  FENCE.VIEW.ASYNC.S ;  /* 0x00000000000073c6 */ /* 0x004ea20000000000 */
[----:B------:R-:W-:Y:S01]  /*3160*/  SEL R11, R11, RZ, P1 ;  /* 0x000000ff0b0b7207 */ /* 0x000fe20000800000 */
[----:B--2---:R2:W-:Y:S01]  /*3170*/  SYNCS.ARRIVE.TRANS64.RED.A1T0 RZ, [R2+URZ], RZ ;  /* 0x000000ff02ff79a7 */ /* 0x0045e200081004ff */
[----:B-1----:R-:W-:-:S02]  /*3180*/  LOP3.LUT P3, RZ, R6, 0x1, RZ, 0xc0, !PT ;  /* 0x0000000106ff7812 */ /* 0x002fc4000786c0ff */
[----:B------:R-:W-:-:S04]  /*3190*/  SEL R4, RZ, 0x1, P1 ;  /* 0x00000001ff047807 */ /* 0x000fc80000800000 */
[----:B------:R-:W-:Y:S02]  /*31a0*/  LOP3.LUT R10, R10, R4, RZ, 0x3c, !PT ;  /* 0x000000040a0a7212 */ /* 0x000fe400078e3cff */
[----:B--2---:R-:W-:-:S04]  /*31b0*/  SEL R2, RZ, 0x1, P0 ;  /* 0x00000001ff027807 */ /* 0x004fc80000000000 */
[----:B------:R-:W-:Y:S01]  /*31c0*/  LOP3.LUT R9, R9, R2, RZ, 0x3c, !PT ;  /* 0x0000000209097212 */ /* 0x000fe200078e3cff */
[----:B------:R-:W-:Y:S06]  /*31d0*/  @P3 BRA `(.L_x_56) ;  /* 0xfffffffc002c3947 */ /* 0x000fec000383ffff */
[----:B------:R-:W-:Y:S01]  /*31e0*/  ULEA UR4, UR5, UR6, 0x3 ;  /* 0x0000000605047291 */ /* 0x000fe2000f8e18ff */
[----:B------:R-:W-:-:S08]  /*31f0*/  SHF.L.U32 R2, R12, 0x1f, RZ ;  /* 0x0000001f0c027819 */ /* 0x000fd000000006ff */
[----:B------:R-:W1:Y:S02]  /*3200*/  SYNCS.PHASECHK.TRANS64 P0, [UR4+0xe0], R2 ;  /* 0x0000e002ff0075a7 */ /* 0x000e640008001004 */
[----:B-1----:R-:W-:Y:S05]  /*3210*/  @P0 BRA `(.L_x_57) ;  /* 0x0000000000080947 */ /* 0x002fea0003800000 */
[----:B------:R-:W1:Y:S02]  /*3220*/  SYNCS.PHASECHK.TRANS64.TRYWAIT P0, [UR4+0xe0], R2 ;  /* 0x0000e002ff0075a7 */ /* 0x000e640008001104 */
[----:B-1----:R-:W-:Y:S05]  /*3230*/  @!P0 BRA `(.L_x_58) ;  /* 0x0000005c00d48947 */ /* 0x002fea0003800000 */
.L_x_57:
[----:B------:R-:W-:-:S04]  /*3240*/  UIADD3 UR7, UPT, UPT, UR5, 0x1, URZ ;  /* 0x0000000105077890 */ /* 0x000fc8000fffe0ff */
[----:B------:R-:W-:-:S04]  /*3250*/  UISETP.NE.AND UP0, UPT, UR7, 0x2, UPT ;  /* 0x000000020700788c */ /* 0x000fc8000bf05270 */
[----:B------:R-:W-:Y:S02]  /*3260*/  USEL UR8, URZ, 0x1, UP0 ;  /* 0x00000001ff087887 */ /* 0x000fe40008000000 */
[----:B------:R-:W-:-:S04]  /*3270*/  USEL UR7, UR7, URZ, UP0 ;  /* 0x000000ff07077287 */ /* 0x000fc80008000000 */
[----:B------:R-:W-:Y:S01]  /*3280*/  ULEA UR7, UR7, UR6, 0x3 ;  /* 0x0000000607077291 */ /* 0x000fe2000f8e18ff */
[----:B-1----:R-:W-:-:S04]  /*3290*/  LOP3.LUT R2, R12, UR8, RZ, 0x3c, !PT ;  /* 0x000000080c027c12 */ /* 0x002fc8000f8e3cff */
[----:B------:R-:W-:-:S04]  /*32a0*/  SHF.L.U32 R0, R2, 0x1f, RZ ;  /* 0x0000001f02007819 */ /* 0x000fc800000006ff */
[----:B------:R-:W1:Y:S02]  /*32b0*/  SYNCS.PHASECHK.TRANS64 P0, [UR7+0xe0], R0 ;  /* 0x0000e000ff0075a7 */ /* 0x000e640008001007 */
[----:B-1----:R-:W-:Y:S05]  /*32c0*/  @P0 EXIT ;  /* 0x000000000000094d */ /* 0x002fea0003800000 */
[----:B------:R-:W-:Y:S02]  /*32d0*/  SHF.L.U32 R2, R2, 0x1f, RZ ;  /* 0x0000001f02027819 */ /* 0x000fe400000006ff */
[----:B------:R-:W-:-:S07]  /*32e0*/  MOV R0, UR7 ;  /* 0x0000000700007c02 */ /* 0x000fce0008000f00 */
.L_x_59:
[----:B-1----:R1:W2:Y:S02]  /*32f0*/  SYNCS.PHASECHK.TRANS64.TRYWAIT P0, [R0+URZ+0xe0], R2 ;  /* 0x0000e002000075a7 */ /* 0x0022a400080011ff */
[----:B--2---:R-:W-:Y:S05]  /*3300*/  @!P0 NANOSLEEP.SYNCS 0x989680 ;  /* 0x009896800000895d */ /* 0x004fea0003900000 */
[----:B------:R-:W2:Y:S02]  /*3310*/  @!P0 SYNCS.PHASECHK.TRANS64 P0, [R0+URZ+0xe0], R2 ;  /* 0x0000e002000085a7 */ /* 0x000ea400080010ff */
[----:B--2---:R-:W-:Y:S05]  /*3320*/  @P0 EXIT ;  /* 0x000000000000094d */ /* 0x004fea0003800000 */
[----:B------:R-:W-:Y:S05]  /*3330*/  BRA `(.L_x_59) ;  /* 0xfffffffc00ec7947 */ /* 0x000fea000383ffff */
.L_x_52:
[----:B------:R-:W-:Y:S05]  /*3340*/  BRA.U UP4, `(.L_x_60) ;  /* 0x0000000d04c07547 */ /* 0x000fea000b800000 */
[----:B------:R-:W1:Y:S01]  /*3350*/  S2UR UR7, SR_CgaCtaId ;  /* 0x00000000000779c3 */ /* 0x000e620000008800 */
[----:B------:R-:W-:Y:S01]  /*3360*/  UMOV UR4, 0x40 ;  /* 0x0000004000047882 */ /* 0x000fe20000000000 */
[----:B------:R-:W-:Y:S01]  /*3370*/  NOP ;  /* 0x0000000000007918 */ /* 0x000fe20000000000 */
[----:B------:R-:W-:Y:S01]  /*3380*/  UMOV UR6, 0x400 ;  /* 0x0000040000067882 */ /* 0x000fe20000000000 */
[----:B-1----:R-:W-:Y:S02]  /*3390*/  ULEA UR5, UR7, UR4, 0x18 ;  /* 0x0000000407057291 */ /* 0x002fe4000f8ec0ff */
[----:B------:R-:W-:-:S07]  /*33a0*/  ULEA UR6, UR7, UR6, 0x18 ;  /* 0x0000000607067291 */ /* 0x000fce000f8ec0ff */
[----:B------:R-:W1:Y:S02]  /*33b0*/  LDS.U8 R0, [UR5+0x1c] ;  /* 0x00001c05ff007984 */ /* 0x000e640008000000 */
[----:B-1----:R-:W-:-:S13]  /*33c0*/  ISETP.NE.AND P0, PT, R0, RZ, PT ;  /* 0x000000ff0000720c */ /* 0x002fda0003f05270 */
[----:B------:R-:W-:Y:S05]  /*33d0*/  @P0 BRA `(.L_x_61) ;  /* 0x0000000000580947 */ /* 0x000fea0003800000 */
[----:B------:R-:W-:-:S13]  /*33e0*/  ELECT P0, URZ, PT ;  /* 0x0000000000ff782f */ /* 0x000fda0003800000 */
[----:B------:R-:W-:Y:S05]  /*33f0*/  @!P0 BRA `(.L_x_62) ;  /* 0x0000000000608947 */ /* 0x000fea0003800000 */
[----:B------:R-:W-:Y:S01]  /*3400*/  UMOV UR4, 0x10 ;  /* 0x0000001000047882 */ /* 0x000fe20000000000 */
[----:B------:R-:W-:Y:S01]  /*3410*/  HFMA2 R0, -RZ, RZ, 0, 5.9604644775390625e-08 ;  /* 0x00000001ff007431 */ /* 0x000fe200000001ff */
[----:B------:R-:W-:-:S03]  /*3420*/  MOV R3, 0xffff ;  /* 0x0000ffff00037802 */ /* 0x000fc60000000f00 */
[----:B------:R-:W-:Y:S04]  /*3430*/  DEPBAR.LE SB1, 0x36 ;  /* 0x00009d800000791a */ /* 0x000fe80000000000 */
[----:B------:R-:W1:Y:S02]  /*3440*/  UTCATOMSWS.FIND_AND_SET.ALIGN UP0, UR4, UR4 ;  /* 0x00000004000475e3 */ /* 0x000e640008000800 */
[----:B-1----:R-:W-:Y:S01]  /*3450*/  MOV R4, UR4 ;  /* 0x0000000400047c02 */ /* 0x002fe20008000f00 */
[----:B------:R-:W-:Y:S06]  /*3460*/  BRA.U UP0, `(.L_x_63) ;  /* 0x0000000100187547 */ /* 0x000fec000b800000 */
.L_x_64:
[----:B------:R-:W-:Y:S05]  /*3470*/  NANOSLEEP 0x64 ;  /* 0x000000640000795d */ /* 0x000fea0003800000 */
[----:B------:R-:W-:-:S05]  /*3480*/  UMOV UR4, 0x10 ;  /* 0x0000001000047882 */ /* 0x000fca0000000000 */
[----:B------:R-:W-:Y:S04]  /*3490*/  DEPBAR.LE SB1, 0x36 ;  /* 0x00009d800000791a */ /* 0x000fe80000000000 */
[----:B------:R-:W1:Y:S02]  /*34a0*/  UTCATOMSWS.FIND_AND_SET.ALIGN UP0, UR4, UR4 ;  /* 0x00000004000475e3 */ /* 0x000e640008000800 */
[----:B-1----:R-:W-:Y:S01]  /*34b0*/  MOV R4, UR4 ;  /* 0x0000000400047c02 */ /* 0x002fe20008000f00 */
[----:B------:R-:W-:Y:S05]  /*34c0*/  BRA.U !UP0, `(.L_x_64) ;  /* 0xfffffffd08e87547 */ /* 0x000fea000b83ffff */
.L_x_63:
[-C--:B------:R-:W-:Y:S02]  /*34d0*/  SHF.L.U32 R3, R3, R4.reuse, RZ ;  /* 0x0000000403037219 */ /* 0x080fe400000006ff */
[----:B------:R-:W-:Y:S01]  /*34e0*/  SHF.L.U32 R0, R0, R4, RZ ;  /* 0x0000000400007219 */ /* 0x000fe200000006ff */
[----:B------:R-:W-:Y:S02]  /*34f0*/  IMAD.SHL.U32 R4, R4, 0x20, RZ ;  /* 0x0000002004047824 */ /* 0x000fe400078e00ff */
[----:B------:R1:W-:Y:S04]  /*3500*/  ATOMS.OR RZ, [UR5+0x14], R3 ;  /* 0x00001403ffff798c */ /* 0x0003e8000b000005 */
[----:B------:R1:W-:Y:S04]  /*3510*/  ATOMS.OR RZ, [UR5+0x18], R0 ;  /* 0x00001800ffff798c */ /* 0x0003e8000b000005 */
[----:B------:R1:W-:Y:S01]  /*3520*/  STS [UR6+0x180], R4 ;  /* 0x00018004ff007988 */ /* 0x0003e20008000806 */
[----:B------:R-:W-:Y:S05]  /*3530*/  BRA `(.L_x_62) ;  /* 0x0000000000107947 */ /* 0x000fea0003800000 */
.L_x_61:
[----:B------:R-:W-:Y:S02]  /*3540*/  MOV R0, 0xffffffff ;  /* 0xffffffff00007802 */ /* 0x000fe40000000f00 */
[----:B------:R-:W-:-:S03]  /*3550*/  MOV R4, 0x3580 ;  /* 0x0000358000047802 */ /* 0x000fc60000000f00 */
[----:B------:R1:W-:Y:S04]  /*3560*/  STS [UR6+0x180], R0 ;  /* 0x00018000ff007988 */ /* 0x0003e80008000806 */
[----:B-1---5:R-:W-:Y:S05]  /*3570*/  CALL.REL.NOINC `($__internal_1_$__cuda_sm10x_tcgen05_guardrail_trap_phase_invalid_during_alloc) ;  /* 0x00000064001c7944 */ /* 0x022fea0003c00000 */
.L_x_62:
[----:B------:R-:W-:Y:S05]  /*3580*/  WARPSYNC.ALL ;  /* 0x0000000000007948 */ /* 0x000fea0003800000 */
[----:B------:R-:W2:Y:S01]  /*3590*/  S2UR UR4, SR_CgaCtaId ;  /* 0x00000000000479c3 */ /* 0x000ea20000008800 */
[----:B------:R-:W-:Y:S01]  /*35a0*/  UMOV UR26, 0x400 ;  /* 0x00000400001a7882 */ /* 0x000fe20000000000 */
[----:B------:R-:W-:-:S06]  /*35b0*/  NOP ;  /* 0x0000000000007918 */ /* 0x000fcc0000000000 */
[----:B------:R-:W-:Y:S06]  /*35c0*/  BAR.ARV 0x6, 0xa0 ;  /* 0x0182800000007b1d */ /* 0x000fec0000002000 */
[----:B------:R-:W3:Y:S01]  /*35d0*/  LDCU UR5, c[0x0][0x38c] ;  /* 0x00007180ff0577ac */ /* 0x000ee20008000800 */
[----:B------:R-:W-:Y:S01]  /*35e0*/  LOP3.LUT R2, R2, 0xffff, RZ, 0xc0, !PT ;  /* 0x0000ffff02027812 */ /* 0x000fe200078ec0ff */
[----:B------:R-:W-:Y:S01]  /*35f0*/  IMAD.MOV.U32 R11, RZ, RZ, 0x1 ;  /* 0x00000001ff0b7424 */ /* 0x000fe200078e00ff */
[----:B------:R-:W-:Y:S01]  /*3600*/  CS2R R8, SRZ ;  /* 0x0000000000087805 */ /* 0x000fe2000001ff00 */
[----:B------:R-:W4:Y:S01]  /*3610*/  LDCU UR7, c[0x0][0x38c] ;  /* 0x00007180ff0777ac */ /* 0x000f220008000800 */
[----:B------:R-:W-:Y:S01]  /*3620*/  R2UR UR27, R2 ;  /* 0x00000000021b72ca */ /* 0x000fe200000e0000 */
[----:B------:R-:W-:Y:S01]  /*3630*/  IMAD.MOV.U32 R10, RZ, RZ, RZ ;  /* 0x000000ffff0a7224 */ /* 0x000fe200078e00ff */
[----:B------:R-:W-:Y:S01]  /*3640*/  UMOV UR31, URZ ;  /* 0x000000ff001f7c82 */ /* 0x000fe20008000000 */
[----:B------:R-:W-:Y:S01]  /*3650*/  UMOV UR22, URZ ;  /* 0x000000ff00167c82 */ /* 0x000fe20008000000 */
[----:B--2---:R-:W-:Y:S01]  /*3660*/  ULEA UR26, UR4, UR26, 0x18 ;  /* 0x0000001a041a7291 */ /* 0x004fe2000f8ec0ff */
[----:B------:R-:W-:Y:S01]  /*3670*/  UMOV UR38, 0x0 ;  /* 0x0000000000267882 */ /* 0x000fe20000000000 */
[----:B------:R-:W-:-:S02]  /*3680*/  UMOV UR39, 0x8100910 ;  /* 0x0810091000277882 */ /* 0x000fc40000000000 */
[----:B------:R-:W-:Y:S02]  /*3690*/  UIADD3 UR4, UPT, UPT, UR26, 0x8400, URZ ;  /* 0x000084001a047890 */ /* 0x000fe4000fffe0ff */
[----:B------:R-:W-:Y:S02]  /*36a0*/  UIADD3 UR6, UPT, UPT, UR26, 0x28400, URZ ;  /* 0x000284001a067890 */ /* 0x000fe4000fffe0ff */
[----:B---3--:R-:W-:Y:S01]  /*36b0*/  UIADD3 UR5, UPT, UPT, UR5, 0x1f, URZ ;  /* 0x0000001f05057890 */ /* 0x008fe2000fffe0ff */
[----:B-1----:R-:W1:Y:S01]  /*36c0*/  LDS R0, [UR26+0x180] ;  /* 0x0001801aff007984 */ /* 0x002e620008000800 */
[----:B------:R-:W-:Y:S01]  /*36d0*/  UMOV UR36, 0x0 ;  /* 0x0000000000247882 */ /* 0x000fe20000000000 */
[----:B------:R-:W-:Y:S01]  /*36e0*/  UMOV UR37, 0x8100910 ;  /* 0x0810091000257882 */ /* 0x000fe20000000000 */
[----:B------:R-:W-:Y:S02]  /*36f0*/  USHF.R.S32.HI UR40, URZ, 0x1f, UR5 ;  /* 0x0000001fff287899 */ /* 0x000fe40008011405 */
[----:B----4-:R-:W-:-:S02]  /*3700*/  UISETP.GE.AND UP4, UPT, UR7, 0x1, UPT ;  /* 0x000000010700788c */ /* 0x010fc4000bf86270 */
[----:B------:R-:W-:Y:S02]  /*3710*/  ULEA.HI UR40, UR40, UR5, URZ, 0x5 ;  /* 0x0000000528287291 */ /* 0x000fe4000f8f28ff */
[----:B------:R-:W-:Y:S02]  /*3720*/  USHF.R.U32.HI UR5, URZ, 0x4, UR4 ;  /* 0x00000004ff057899 */ /* 0x000fe40008011604 */
[----:B------:R-:W-:Y:S02]  /*3730*/  USHF.R.S32.HI UR40, URZ, 0x5, UR40 ;  /* 0x00000005ff287899 */ /* 0x000fe40008011428 */
[----:B------:R-:W-:Y:S02]  /*3740*/  USHF.R.U32.HI UR4, URZ, 0x4, UR6 ;  /* 0x00000004ff047899 */ /* 0x000fe40008011606 */
[----:B------:R-:W-:Y:S02]  /*3750*/  UISETP.LT.AND UP0, UPT, UR40, 0x1, UPT ;  /* 0x000000012800788c */ /* 0x000fe4000bf01270 */
[----:B------:R-:W-:-:S02]  /*3760*/  ULOP3.LUT UR5, UR5, 0x3fff, URZ, 0xc0, !UPT ;  /* 0x00003fff05057892 */ /* 0x000fc4000f8ec0ff */
[----:B------:R-:W-:Y:S02]  /*3770*/  ULOP3.LUT UR4, UR4, 0x3fff, URZ, 0xc0, !UPT ;  /* 0x00003fff04047892 */ /* 0x000fe4000f8ec0ff */
[----:B------:R-:W-:Y:S02]  /*3780*/  USEL UR41, UR40, 0x1, !UP0 ;  /* 0x0000000128297887 */ /* 0x000fe4000c000000 */
[----:B------:R-:W-:Y:S02]  /*3790*/  ULOP3.LUT UR28, UR5, 0x10000, URZ, 0xfc, !UPT ;  /* 0x00010000051c7892 */ /* 0x000fe4000f8efcff */
[----:B------:R-:W-:Y:S02]  /*37a0*/  ULOP3.LUT UR29, UR4, 0x10000, URZ, 0xfc, !UPT ;  /* 0x00010000041d7892 */ /* 0x000fe4000f8efcff */
[----:B------:R-:W-:Y:S01]  /*37b0*/  UIADD3 UR41, UPT, UPT, -UR41, URZ, URZ ;  /* 0x000000ff29297290 */ /* 0x000fe2000fffe1ff */
[----:B------:R-:W-:Y:S01]  /*37c0*/  UMOV UR34, 0x0 ;  /* 0x0000000000227882 */ /* 0x000fe20000000000 */
[----:B------:R-:W-:Y:S01]  /*37d0*/  UMOV UR35, 0x8100910 ;  /* 0x0810091000237882 */ /* 0x000fe20000000000 */
[----:B------:R-:W-:Y:S01]  /*37e0*/  UMOV UR32, 0x0 ;  /* 0x0000000000207882 */ /* 0x000fe20000000000 */
[----:B------:R-:W-:Y:S01]  /*37f0*/  UMOV UR33, 0x8100910 ;  /* 0x0810091000217882 */ /* 0x000fe20000000000 */
[----:B-1----:R-:W-:-:S15]  /*3800*/  R2UR UR42, R0 ;  /* 0x00000000002a72ca */ /* 0x002fde00000e0000 */
.L_x_71:
[----:B------:R-:W-:Y:S02]  /*3810*/  LEA R0, R10, UR26, 0x3 ;  /* 0x0000001a0a007c11 */ /* 0x000fe4000f8e18ff */
[----:B------:R-:W-:Y:S02]  /*3820*/  SHF.L.U32 R2, R9, 0x1f, RZ ;  /* 0x0000001f09027819 */ /* 0x000fe400000006ff */
[----:B------:R-:W-:Y:S01]  /*3830*/  PLOP3.LUT P0, PT, PT, PT, UP4, 0x80, 0x8 ;  /* 0x000000000008781c */ /* 0x000fe20003f0f048 */
[----:B------:R-:W-:Y:S01]  /*3840*/  VIADD R3, R0, 0xe0 ;  /* 0x000000e000037836 */ /* 0x000fe20000000000 */
[----:B-1----:R-:W1:Y:S02]  /*3850*/  SYNCS.PHASECHK.TRANS64.TRYWAIT P1, [R0+URZ+0xd0], R2 ;  /* 0x0000d002000075a7 */ /* 0x002e6400080211ff */
[----:B-1-3--:R-:W-:Y:S09]  /*3860*/  @!P1 BRA `(.L_x_65) ;  /* 0x0000005800609947 */ /* 0x00aff20003800000 */
.L_x_166:
[----:B------:R-:W-:Y:S01]  /*3870*/  LEA R4, R10, UR26, 0x4 ;  /* 0x0000001a0a047c11 */ /* 0x000fe2000f8e20ff */
[----:B------:R-:W-:Y:S01]  /*3880*/  @UP4 ULEA UR4, UR22, UR26, 0x3 ;  /* 0x0000001a16044291 */ /* 0x000fe2000f8e18ff */
[----:B------:R-:W-:Y:S01]  /*3890*/  PLOP3.LUT P2, PT, PT, PT, PT, 0x80, 0x8 ;  /* 0x000000000008781c */ /* 0x000fe20003f4f070 */
[----:B------:R-:W-:Y:S01]  /*38a0*/  ULEA UR30, UR31, UR26, 0x3 ;  /* 0x0000001a1f1e7291 */ /* 0x000fe2000f8e18ff */
[----:B------:R-:W-:Y:S01]  /*38b0*/  PRMT R3, RZ, 0x654, R3 ;  /* 0x00000654ff037816 */ /* 0x000fe20000000003 */
[----:B------:R-:W-:Y:S01]  /*38c0*/  ULEA UR11, UR31, UR42, 0x6 ;  /* 0x0000002a1f0b7291 */ /* 0x000fe2000f8e30ff */
[----:B------:R-:W2:Y:S01]  /*38d0*/  LDS.128 R4, [R4+0x160] ;  /* 0x0001600004047984 */ /* 0x000ea20000000c00 */
[----:B-1----:R-:W-:Y:S02]  /*38e0*/  @P0 SHF.L.U32 R2, R8, 0x1f, RZ ;  /* 0x0000001f08020819 */ /* 0x002fe400000006ff */
[----:B------:R-:W-:Y:S01]  /*38f0*/  SHF.L.U32 R0, R11, 0x1f, RZ ;  /* 0x0000001f0b007819 */ /* 0x000fe200000006ff */
[----:B------:R-:W-:Y:S01]  /*3900*/  @!PT LDS RZ, [RZ] ;  /* 0x00000000fffff984 */ /* 0x000fe20000000800 */
[----:B------:R-:W-:Y:S01]  /*3910*/  @!PT LDS RZ, [RZ] ;  /* 0x00000000fffff984 */ /* 0x000fe20000000800 */
[----:B------:R-:W-:Y:S01]  /*3920*/  @!PT LDS RZ, [RZ] ;  /* 0x00000000fffff984 */ /* 0x000fe20000000800 */
[----:B------:R-:W-:Y:S01]  /*3930*/  @!PT LDS RZ, [RZ] ;  /* 0x00000000fffff984 */ /* 0x000fe20000000800 */
[----:B------:R1:W-:Y:S06]  /*3940*/  MEMBAR.ALL.CTA ;  /* 0x0000000000007992 */ /* 0x0003ec0000008000 */
[----:B-1----:R-:W1:Y:S02]  /*3950*/  FENCE.VIEW.ASYNC.S ;  /* 0x00000000000073c6 */ /* 0x002e640000000000 */
[----:B-1----:R1:W-:Y:S01]  /*3960*/  SYNCS.ARRIVE.TRANS64.RED.A1T0 RZ, [R3+URZ], RZ ;  /* 0x000000ff03ff79a7 */ /* 0x0023e200081004ff */
[----:B------:R1:W3:Y:S01]  /*3970*/  @P0 SYNCS.PHASECHK.TRANS64.TRYWAIT P2, [UR4], R2 ;  /* 0x00000002ff0005a7 */ /* 0x0002e20008041104 */
[----:B--2---:R-:W-:Y:S01]  /*3980*/  LOP3.LUT P1, RZ, R6, 0x1, RZ, 0xc0, !PT ;  /* 0x0000000106ff7812 */ /* 0x004fe2000782c0ff */
[----:B------:R-:W2:Y:S02]  /*3990*/  SYNCS.PHASECHK.TRANS64.TRYWAIT P0, [UR30+0x110], R0 ;  /* 0x00011000ff0075a7 */ /* 0x000ea4000800111e */
[----:B-123--:R-:W-:Y:S10]  /*39a0*/  @!P0 BRA `(.L_x_66) ;  /* 0x0000005800248947 */ /* 0x00eff40003800000 */
.L_x_168:
[----:B------:R-:W-:Y:S01]  /*39b0*/  IADD3 R10, PT, PT, R10, 0x1, RZ ;  /* 0x000000010a0a7810 */ /* 0x000fe20007ffe0ff */
[----:B------:R-:W-:Y:S06]  /*39c0*/  BRA.U !UP4, `(.L_x_67) ;  /* 0x000000010cc07547 */ /* 0x000fec000b800000 */
[----:B------:R-:W-:Y:S01]  /*39d0*/  UPLOP3.LUT UP2, UPT, UPT, UPT, UPT, 0x40, 0x4 ;  /* 0x000000000004789c */ /* 0x000fe20003f4e870 */
[----:B------:R-:W-:Y:S01]  /*39e0*/  UMOV UR24, UR41 ;  /* 0x0000002900187c82 */ /* 0x000fe20008000000 */
[----:B------:R-:W-:Y:S01]  /*39f0*/  UMOV UR23, UR40 ;  /* 0x0000002800177c82 */ /* 0x000fe20008000000 */
[----:B------:R-:W-:-:S08]  /*3a00*/  UMOV UR10, UR22 ;  /* 0x00000016000a7c82 */ /* 0x000fd00008000000 */
.L_x_70:
[----:B------:R-:W-:Y:S02]  /*3a10*/  UIADD3 UR24, UPT, UPT, UR24, 0x1, URZ ;  /* 0x0000000118187890 */ /* 0x000fe4000fffe0ff */
[----:B--2---:R-:W-:Y:S02]  /*3a20*/  ULEA UR5, UR10, UR26, 0x3 ;  /* 0x0000001a0a057291 */ /* 0x004fe4000f8e18ff */
[----:B------:R-:W-:Y:S01]  /*3a30*/  UISETP.NE.AND UP3, UPT, UR24, URZ, UPT ;  /* 0x000000ff1800728c */ /* 0x000fe2000bf65270 */
[----:B---3--:R-:W-:Y:S10]  /*3a40*/  @P2 BRA `(.L_x_68) ;  /* 0x00000000000c2947 */ /* 0x008ff40003800000 */
[----:B-1----:R-:W-:Y:S04]  /*3a50*/  SHF.L.U32 R2, R8, 0x1f, RZ ;  /* 0x0000001f08027819 */ /* 0x002fe800000006ff */
[----:B------:R-:W1:Y:S02]  /*3a60*/  SYNCS.PHASECHK.TRANS64.TRYWAIT P0, [UR5], R2 ;  /* 0x00000002ff0075a7 */ /* 0x000e640008001105 */
[----:B-1----:R-:W-:Y:S05]  /*3a70*/  @!P0 BRA `(.L_x_69) ;  /* 0x0000005800088947 */ /* 0x002fea0003800000 */
.L_x_68:
[----:B------:R-:W-:Y:S01]  /*3a80*/  UISETP.NE.AND UP0, UPT, UR23, 0x1, UPT ;  /* 0x000000011700788c */ /* 0x000fe2000bf05270 */
[----:B------:R-:W-:Y:S01]  /*3a90*/  PLOP3.LUT P2, PT, PT, PT, PT, 0x80, 0x8 ;  /* 0x000000000008781c */ /* 0x000fe20003f4f070 */
[----:B------:R-:W-:Y:S02]  /*3aa0*/  UIADD3 UR4, UPT, UPT, UR10, 0x1, URZ ;  /* 0x000000010a047890 */ /* 0x000fe4000fffe0ff */
[----:B------:R-:W-:Y:S02]  /*3ab0*/  UIADD3 UR25, UPT, UPT, UR5, 0x40, URZ ;  /* 0x0000004005197890 */ /* 0x000fe4000fffe0ff */
[----:B------:R-:W-:Y:S01]  /*3ac0*/  UISETP.NE.AND UP1, UPT, UR4, 0x8, UPT ;  /* 0x000000080400788c */ /* 0x000fe2000bf25270 */
[----:B------:R-:W-:Y:S01]  /*3ad0*/  PLOP3.LUT P0, PT, PT, PT, UP0, 0x80, 0x8 ;  /* 0x000000000008781c */ /* 0x000fe20003f0f008 */
[----:B------:R-:W-:Y:S02]  /*3ae0*/  UIADD3 UR23, UPT, UPT, UR23, -0x1, URZ ;  /* 0xffffffff17177890 */ /* 0x000fe4000fffe0ff */
[----:B------:R-:W-:Y:S02]  /*3af0*/  USEL UR6, URZ, 0x1, UP1 ;  /* 0x00000001ff067887 */ /* 0x000fe40008800000 */
[----:B------:R-:W-:Y:S01]  /*3b00*/  USEL UR22, UR4, URZ, UP1 ;  /* 0x000000ff04167287 */ /* 0x000fe20008800000 */
[----:B------:R-:W-:Y:S01]  /*3b10*/  UMOV UR7, 0x40004040 ;  /* 0x4000404000077882 */ /* 0x000fe20000000000 */
[----:B------:R-:W-:Y:S02]  /*3b20*/  UMOV UR5, 0x40004040 ;  /* 0x4000404000057882 */ /* 0x000fe40000000000 */
[----:B------:R-:W-:Y:S01]  /*3b30*/  @UP0 ULEA UR4, UR22, UR26, 0x3 ;  /* 0x0000001a16040291 */ /* 0x000fe2000f8e18ff */
[----:B------:R-:W-:Y:S01]  /*3b40*/  LOP3.LUT R8, R8, UR6, RZ, 0x3c, !PT ;  /* 0x0000000608087c12 */ /* 0x000fe2000f8e3cff */
[----:B------:R-:W-:Y:S01]  /*3b50*/  ULEA UR6, UR10, UR29, 0x9 ;  /* 0x0000001d0a067291 */ /* 0x000fe2000f8e48ff */
[----:B------:R-:W-:Y:S02]  /*3b60*/  UMOV UR21, 0x40004040 ;  /* 0x4000404000157882 */ /* 0x000fe40000000000 */
[----:B-1----:R-:W-:Y:S01]  /*3b70*/  @P0 SHF.L.U32 R0, R8, 0x1f, RZ ;  /* 0x0000001f08000819 */ /* 0x002fe200000006ff */
[----:B------:R-:W-:Y:S02]  /*3b80*/  UIADD3 UR20, UPT, UPT, UR6, 0x2, URZ ;  /* 0x0000000206147890 */ /* 0x000fe4000fffe0ff */
[----:B------:R-:W-:Y:S01]  /*3b90*/  UIADD3 UR16, UPT, UPT, UR6, 0x4, URZ ;  /* 0x0000000406107890 */ /* 0x000fe2000fffe0ff */
[----:B------:R2:W3:Y:S01]  /*3ba0*/  @P0 SYNCS.PHASECHK.TRANS64.TRYWAIT P2, [UR4], R0 ;  /* 0x00000000ff0005a7 */ /* 0x0004e20008041104 */
[----:B------:R-:W-:Y:S02]  /*3bb0*/  ULEA UR4, UR10, UR28, 0xa ;  /* 0x0000001c0a047291 */ /* 0x000fe4000f8e50ff */
[----:B------:R-:W-:Y:S02]  /*3bc0*/  UIADD3 UR12, UPT, UPT, UR6, 0x6, URZ ;  /* 0x00000006060c7890 */ /* 0x000fe4000fffe0ff */
[----:B------:R-:W-:Y:S02]  /*3bd0*/  UIADD3 UR18, UPT, UPT, UR4, 0x2, URZ ;  /* 0x0000000204127890 */ /* 0x000fe4000fffe0ff */
[----:B------:R-:W-:Y:S02]  /*3be0*/  UIADD3 UR14, UPT, UPT, UR4, 0x4, URZ ;  /* 0x00000004040e7890 */ /* 0x000fe4000fffe0ff */
[----:B------:R-:W-:Y:S01]  /*3bf0*/  UIADD3 UR8, UPT, UPT, UR4, 0x6, URZ ;  /* 0x0000000604087890 */ /* 0x000fe2000fffe0ff */
[----:B------:R2:W-:Y:S01]  /*3c00*/  UTCHMMA gdesc[UR4], gdesc[UR6], tmem[UR11], tmem[UR38], idesc[UR39], UP2 ;  /* 0x00ff2606040075ea */ /* 0x0005e2000900000b */
[----:B------:R-:W-:Y:S01]  /*3c10*/  UPLOP3.LUT UP2, UPT, UPT, UPT, UPT, 0x80, 0x8 ;  /* 0x000000000008789c */ /* 0x000fe20003f4f070 */
[----:B------:R-:W-:Y:S01]  /*3c20*/  UMOV UR19, 0x40004040 ;  /* 0x4000404000137882 */ /* 0x000fe20000000000 */
[----:B------:R-:W-:Y:S01]  /*3c30*/  UMOV UR17, 0x40004040 ;  /* 0x4000404000117882 */ /* 0x000fe20000000000 */
[----:B------:R2:W-:Y:S01]  /*3c40*/  UTCHMMA gdesc[UR18], gdesc[UR20], tmem[UR11], tmem[UR36], idesc[UR37], UPT ;  /* 0x00ff2414120075ea */ /* 0x0005e2000b80000b */
[----:B------:R-:W-:Y:S01]  /*3c50*/  UMOV UR15, 0x40004040 ;  /* 0x40004040000f7882 */ /* 0x000fe20000000000 */
[----:B------:R-:W-:Y:S01]  /*3c60*/  UMOV UR13, 0x40004040 ;  /* 0x40004040000d7882 */ /* 0x000fe20000000000 */
[----:B------:R-:W-:Y:S01]  /*3c70*/  UMOV UR9, 0x40004040 ;  /* 0x4000404000097882 */ /* 0x000fe20000000000 */
[----:B------:R2:W-:Y:S01]  /*3c80*/  UTCHMMA gdesc[UR14], gdesc[UR16], tmem[UR11], tmem[UR34], idesc[UR35], UPT ;  /* 0x00ff22100e0075ea */ /* 0x0005e2000b80000b */
[----:B------:R2:W-:Y:S01]  /*3c90*/  UTCHMMA gdesc[UR8], gdesc[UR12], tmem[UR11], tmem[UR32], idesc[UR33], UPT ;  /* 0x00ff200c080075ea */ /* 0x0005e2000b80000b */
[----:B------:R2:W-:Y:S01]  /*3ca0*/  UTCBAR.MULTICAST [UR25], URZ, UR27 ;  /* 0x000000ff190073e9 */ /* 0x0005e2000800081b */
[----:B------:R-:W-:Y:S01]  /*3cb0*/  UMOV UR10, UR22 ;  /* 0x00000016000a7c82 */ /* 0x000fe20008000000 */
[----:B------:R-:W-:Y:S05]  /*3cc0*/  BRA.U UP3, `(.L_x_70) ;  /* 0xfffffffd03507547 */ /* 0x000fea000b83ffff */
.L_x_67:
[----:B--2---:R-:W-:Y:S01]  /*3cd0*/  UIADD3 UR4, UPT, UPT, UR31, 0x1, URZ ;  /* 0x000000011f047890 */ /* 0x004fe2000fffe0ff */
[C---:B------:R-:W-:Y:S01]  /*3ce0*/  ISETP.NE.AND P0, PT, R10.reuse, 0x2, PT ;  /* 0x000000020a00780c */ /* 0x040fe20003f05270 */
[----:B------:R-:W-:Y:S02]  /*3cf0*/  UIADD3 UR5, UPT, UPT, UR30, 0xf0, URZ ;  /* 0x000000f01e057890 */ /* 0x000fe4000fffe0ff */
[----:B------:R-:W-:Y:S01]  /*3d00*/  UISETP.NE.AND UP0, UPT, UR4, 0x4, UPT ;  /* 0x000000040400788c */ /* 0x000fe2000bf05270 */
[----:B-1----:R-:W-:Y:S02]  /*3d10*/  SEL R0, RZ, 0x1, P0 ;  /* 0x00000001ff007807 */ /* 0x002fe40000000000 */
[----:B------:R-:W-:Y:S01]  /*3d20*/  SEL R10, R10, RZ, P0 ;  /* 0x000000ff0a0a7207 */ /* 0x000fe20000000000 */
[----:B------:R-:W-:Y:S01]  /*3d30*/  USEL UR6, URZ, 0x1, UP0 ;  /* 0x00000001ff067887 */ /* 0x000fe20008000000 */
[----:B------:R-:W-:Y:S01]  /*3d40*/  LOP3.LUT R9, R9, R0, RZ, 0x3c, !PT ;  /* 0x0000000009097212 */ /* 0x000fe200078e3cff */
[----:B------:R-:W-:Y:S01]  /*3d50*/  USEL UR31, UR4, URZ, UP0 ;  /* 0x000000ff041f7287 */ /* 0x000fe20008000000 */
[----:B------:R1:W-:Y:S03]  /*3d60*/  UTCBAR [UR5], URZ ;  /* 0x000000ff050073e9 */ /* 0x0003e600080000ff */
[----:B------:R-:W-:Y:S01]  /*3d70*/  LOP3.LUT R11, R11, UR6, RZ, 0x3c, !PT ;  /* 0x000000060b0b7c12 */ /* 0x000fe2000f8e3cff */
[----:B------:R-:W-:Y:S07]  /*3d80*/  @P1 BRA `(.L_x_71) ;  /* 0xfffffff800a01947 */ /* 0x000fee000383ffff */
[----:B------:R-:W2:Y:S01]  /*3d90*/  S2UR UR8, SR_CgaCtaId ;  /* 0x00000000000879c3 */ /* 0x000ea20000008800 */
[----:B------:R-:W-:Y:S01]  /*3da0*/  ELECT P0, URZ, PT ;  /* 0x0000000000ff782f */ /* 0x000fe20003800000 */
[----:B------:R-:W-:Y:S01]  /*3db0*/  IMAD.MOV.U32 R0, RZ, RZ, 0x1 ;  /* 0x00000001ff007424 */ /* 0x000fe200078e00ff */
[----:B------:R-:W-:Y:S01]  /*3dc0*/  UIADD3 UR26, UPT, UPT, UR26, 0x110, URZ ;  /* 0x000001101a1a7890 */ /* 0x000fe2000fffe0ff */
[----:B------:R-:W-:Y:S01]  /*3dd0*/  SHF.L.U32 R2, R11, 0x1f, RZ ;  /* 0x0000001f0b027819 */ /* 0x000fe200000006ff */
[----:B------:R-:W-:-:S03]  /*3de0*/  UMOV UR4, 0x40 ;  /* 0x0000004000047882 */ /* 0x000fc60000000000 */
[----:B------:R-:W-:Y:S01]  /*3df0*/  UVIRTCOUNT.DEALLOC.SMPOOL 0x80 ;  /* 0x000000800000784c */ /* 0x000fe20000000000 */
[----:B--2---:R-:W-:Y:S02]  /*3e00*/  ULEA UR8, UR8, UR4, 0x18 ;  /* 0x0000000408087291 */ /* 0x004fe4000f8ec0ff */
[----:B------:R-:W-:-:S07]  /*3e10*/  ULEA UR4, UR31, UR26, 0x3 ;  /* 0x0000001a1f047291 */ /* 0x000fce000f8e18ff */
[----:B------:R2:W-:Y:S02]  /*3e20*/  @P0 STS.U8 [UR8+0x1c], R0 ;  /* 0x00001c00ff000988 */ /* 0x0005e40008000008 */
[----:B------:R-:W4:Y:S02]  /*3e30*/  SYNCS.PHASECHK.TRANS64.TRYWAIT P0, [UR4], R2 ;  /* 0x00000002ff0075a7 */ /* 0x000f240008001104 */
[----:B--2-4-:R-:W-:Y:S05]  /*3e40*/  @!P0 BRA `(.L_x_72) ;  /* 0x00000054002c8947 */ /* 0x014fea0003800000 */
.L_x_171:
[----:B------:R-:W-:-:S04]  /*3e50*/  UIADD3 UR4, UPT, UPT, UR31, 0x1, URZ ;  /* 0x000000011f047890 */ /* 0x000fc8000fffe0ff */
[----:B------:R-:W-:-:S04]  /*3e60*/  UISETP.NE.AND UP0, UPT, UR4, 0x4, UPT ;  /* 0x000000040400788c */ /* 0x000fc8000bf05270 */
[----:B------:R-:W-:Y:S02]  /*3e70*/  USEL UR6, URZ, 0x1, UP0 ;  /* 0x00000001ff067887 */ /* 0x000fe40008000000 */
[----:B------:R-:W-:-:S04]  /*3e80*/  USEL UR4, UR4, URZ, UP0 ;  /* 0x000000ff04047287 */ /* 0x000fc80008000000 */
[----:B-1----:R-:W-:Y:S01]  /*3e90*/  ULEA UR5, UR4, UR26, 0x3 ;  /* 0x0000001a04057291 */ /* 0x002fe2000f8e18ff */
[----:B--2---:R-:W-:-:S04]  /*3ea0*/  LOP3.LUT R2, R11, UR6, RZ, 0x3c, !PT ;  /* 0x000000060b027c12 */ /* 0x004fc8000f8e3cff */
[----:B------:R-:W-:-:S04]  /*3eb0*/  SHF.L.U32 R3, R2, 0x1f, RZ ;  /* 0x0000001f02037819 */ /* 0x000fc800000006ff */
[----:B------:R-:W1:Y:S02]  /*3ec0*/  SYNCS.PHASECHK.TRANS64.TRYWAIT P0, [UR5], R3 ;  /* 0x00000003ff0075a7 */ /* 0x000e640008001105 */
[----:B-1----:R-:W-:Y:S05]  /*3ed0*/  @!P0 BRA `(.L_x_73) ;  /* 0x0000005400208947 */ /* 0x002fea0003800000 */
.L_x_173:
        /* <DEDUP_REMOVED lines=9> */
.L_x_175:
[----:B------:R-:W-:-:S04]  /*3f70*/  UIADD3 UR4, UPT, UPT, UR4, 0x1, URZ ;  /* 0x0000000104047890 */ /* 0x000fc8000fffe0ff */
[----:B------:R-:W-:-:S04]  /*3f80*/  UISETP.NE.AND UP0, UPT, UR4, 0x4, UPT ;  /* 0x000000040400788c */ /* 0x000fc8000bf05270 */
[----:B------:R-:W-:Y:S02]  /*3f90*/  USEL UR5, URZ, 0x1, UP0 ;  /* 0x00000001ff057887 */ /* 0x000fe40008000000 */
[----:B------:R-:W-:-:S04]  /*3fa0*/  USEL UR4, UR4, URZ, UP0 ;  /* 0x000000ff04047287 */ /* 0x000fc80008000000 */
[----:B------:R-:W-:Y:S01]  /*3fb0*/  ULEA UR4, UR4, UR26, 0x3 ;  /* 0x0000001a04047291 */ /* 0x000fe2000f8e18ff */
[----:B------:R-:W-:-:S04]  /*3fc0*/  LOP3.LUT R2, R2, UR5, RZ, 0x3c, !PT ;  /* 0x0000000502027c12 */ /* 0x000fc8000f8e3cff */
[----:B------:R-:W-:-:S04]  /*3fd0*/  SHF.L.U32 R2, R2, 0x1f, RZ ;  /* 0x0000001f02027819 */ /* 0x000fc800000006ff */
[----:B------:R-:W2:Y:S02]  /*3fe0*/  SYNCS.PHASECHK.TRANS64.TRYWAIT P0, [UR4], R2 ;  /* 0x00000002ff0075a7 */ /* 0x000ea40008001104 */
[----:B--2---:R-:W-:Y:S05]  /*3ff0*/  @!P0 BRA `(.L_x_75) ;  /* 0x0000005400088947 */ /* 0x004fea0003800000 */
.L_x_177:
[----:B------:R-:W-:Y:S01]  /*4000*/  NOP ;  /* 0x0000000000007918 */ /* 0x000fe20000000000 */
[----:B-1----:R-:W1:Y:S01]  /*4010*/  LDS R0, [UR8+0x14] ;  /* 0x00001408ff007984 */ /* 0x002e620008000800 */
[----:B------:R-:W-:Y:S01]  /*4020*/  ULOP3.LUT UR4, UR42, 0xffff, URZ, 0xc0, !UPT ;  /* 0x0000ffff2a047892 */ /* 0x000fe2000f8ec0ff */
[----:B------:R-:W-:Y:S01]  /*4030*/  UMOV UR5, 0xffff ;  /* 0x0000ffff00057882 */ /* 0x000fe20000000000 */
[----:B------:R-:W-:Y:S02]  /*4040*/  UMOV UR6, 0x1 ;  /* 0x0000000100067882 */ /* 0x000fe40000000000 */
[----:B------:R-:W-:-:S04]  /*4050*/  USHF.R.U32.HI UR4, URZ, 0x5, UR4 ;  /* 0x00000005ff047899 */ /* 0x000fc80008011604 */
[----:B------:R-:W-:Y:S02]  /*4060*/  USHF.L.U32 UR5, UR5, UR4, URZ ;  /* 0x0000000405057299 */ /* 0x000fe400080006ff */
[----:B------:R-:W-:-:S04]  /*4070*/  USHF.L.U32 UR4, UR6, UR4, URZ ;  /* 0x0000000406047299 */ /* 0x000fc800080006ff */
[----:B-1----:R-:W-:-:S04]  /*4080*/  LOP3.LUT R0, R0, UR5, RZ, 0xc0, !PT ;  /* 0x0000000500007c12 */ /* 0x002fc8000f8ec0ff */
[----:B------:R-:W-:-:S13]  /*4090*/  ISETP.NE.AND P0, PT, R0, UR5, PT ;  /* 0x0000000500007c0c */ /* 0x000fda000bf05270 */
[----:B------:R-:W-:Y:S05]  /*40a0*/  @P0 BRA `(.L_x_76) ;  /* 0x0000000000580947 */ /* 0x000fea0003800000 */
[----:B------:R-:W1:Y:S02]  /*40b0*/  LDS R0, [UR8+0x18] ;  /* 0x00001808ff007984 */ /* 0x000e640008000800 */
[----:B-1----:R-:W-:-:S04]  /*40c0*/  LOP3.LUT R0, R0, UR4, RZ, 0xc0, !PT ;  /* 0x0000000400007c12 */ /* 0x002fc8000f8ec0ff */
[----:B------:R-:W-:-:S13]  /*40d0*/  ISETP.NE.AND P0, PT, R0, UR4, PT ;  /* 0x0000000400007c0c */ /* 0x000fda000bf05270 */
[----:B------:R-:W-:Y:S05]  /*40e0*/  @P0 BRA `(.L_x_77) ;  /* 0x00000000003c0947 */ /* 0x000fea0003800000 */
[----:B------:R-:W1:Y:S01]  /*40f0*/  S2R R2, SR_LANEID ;  /* 0x0000000000027919 */ /* 0x000e620000000000 */
[----:B------:R-:W-:-:S06]  /*4100*/  ULOP3.LUT UR5, URZ, UR5, URZ, 0x33, !UPT ;  /* 0x00000005ff057292 */ /* 0x000fcc000f8e33ff */
[----:B------:R-:W-:-:S04]  /*4110*/  IMAD.U32 R0, RZ, RZ, UR5 ;  /* 0x00000005ff007e24 */ /* 0x000fc8000f8e00ff */
[----:B------:R2:W4:Y:S02]  /*4120*/  REDUX UR7, R0 ;  /* 0x00000000000773c4 */ /* 0x0005240000000000 */
[----:B------:R1:W-:Y:S01]  /*4130*/  UTCATOMSWS.AND URZ, UR5 ;  /* 0x0000000500ff79e3 */ /* 0x0003e20008000000 */
[----:B--2---:R-:W-:Y:S01]  /*4140*/  LOP3.LUT R0, RZ, UR4, RZ, 0x33, !PT ;  /* 0x00000004ff007c12 */ /* 0x004fe2000f8e33ff */
[----:B------:R-:W-:Y:S02]  /*4150*/  VOTEU.ANY UR4, UPT, PT ;  /* 0x0000000000047886 */ /* 0x000fe400038e0100 */
[----:B------:R-:W-:Y:S02]  /*4160*/  UFLO.U32 UR4, UR4 ;  /* 0x00000004000472bd */ /* 0x000fe400080e0000 */
[----:B------:R-:W2:Y:S04]  /*4170*/  REDUX UR6, R0 ;  /* 0x00000000000673c4 */ /* 0x000ea80000000000 */
[----:B-1----:R-:W-:-:S02]  /*4180*/  ISETP.EQ.U32.AND P0, PT, R2, UR4, PT ;  /* 0x0000000402007c0c */ /* 0x002fc4000bf02070 */
[----:B----4-:R-:W-:-:S11]  /*4190*/  MOV R2, UR7 ;  /* 0x0000000700027c02 */ /* 0x010fd60008000f00 */
[----:B------:R1:W-:Y:S01]  /*41a0*/  @P0 ATOMS.AND RZ, [UR8+0x14], R2 ;  /* 0x00001402ffff098c */ /* 0x0003e2000a800008 */
[----:B--2---:R-:W-:-:S05]  /*41b0*/  IMAD.U32 R0, RZ, RZ, UR6 ;  /* 0x00000006ff007e24 */ /* 0x004fca000f8e00ff */
[----:B------:R1:W-:Y:S01]  /*41c0*/  @P0 ATOMS.AND RZ, [UR8+0x18], R0 ;  /* 0x00001800ffff098c */ /* 0x0003e2000a800008 */
[----:B------:R-:W-:Y:S05]  /*41d0*/  BRA `(.L_x_78) ;  /* 0x0000000000147947 */ /* 0x000fea0003800000 */
.L_x_77:
[----:B------:R-:W-:Y:S02]  /*41e0*/  MOV R2, 0x4200 ;  /* 0x0000420000027802 */ /* 0x000fe40000000f00 */
[----:B---3-5:R-:W-:Y:S05]  /*41f0*/  CALL.REL.NOINC `($__internal_0_$__cuda_sm10x_tcgen05_guardrail_trap_col_being_dealloced_not_returned_by_alloc) ;  /* 0x0000005400f07944 */ /* 0x028fea0003c00000 */
[----:B------:R-:W-:Y:S05]  /*4200*/  BRA `(.L_x_78) ;  /* 0x0000000000087947 */ /* 0x000fea0003800000 */
.L_x_76:
[----:B------:R-:W-:Y:S02]  /*4210*/  MOV R2, 0x4230 ;  /* 0x0000423000027802 */ /* 0x000fe40000000f00 */
[----:B---3-5:R-:W-:Y:S05]  /*4220*/  CALL.REL.NOINC `($__internal_2_$__cuda_sm10x_tcgen05_guardrail_trap_unallocated_columns_being_dealloced) ;  /* 0x0000005400fc7944 */ /* 0x028fea0003c00000 */
.L_x_78:
[----:B------:R-:W-:Y:S01]  /*4230*/  NOP ;  /* 0x0000000000007918 */ /* 0x000fe20000000000 */
[----:B------:R-:W-:Y:S05]  /*4240*/  EXIT ;  /* 0x000000000000794d */ /* 0x000fea0003800000 */
.L_x_60:
[----:B------:R-:W-:-:S09]  /*4250*/  UISETP.NE.OR UP0, UPT, UR17, 0x3, !UP3 ;  /* 0x000000031100788c */ /* 0x000fd2000df05670 */
[----:B------:R-:W-:Y:S05]  /*4260*/  BRA.U UP0, `(.L_x_79) ;  /* 0x00000011005c7547 */ /* 0x000fea000b800000 */
[----:B------:R-:W1:Y:S01]  /*4270*/  S2UR UR10, SR_CgaCtaId ;  /* 0x00000000000a79c3 */ /* 0x000e620000008800 */
[----:B------:R-:W2:Y:S01]  /*4280*/  LDCU UR31, c[0x0][0x370] ;  /* 0x00006e00ff1f77ac */ /* 0x000ea20008000800 */
[----:B------:R-:W-:Y:S02]  /*4290*/  HFMA2 R13, -RZ, RZ, 0, 0 ;  /* 0x00000000ff0d7431 */ /* 0x000fe400000001ff */
[----:B------:R-:W-:Y:S01]  /*42a0*/  IMAD.MOV.U32 R15, RZ, RZ, 0x1 ;  /* 0x00000001ff0f7424 */ /* 0x000fe200078e00ff */
[----:B------:R-:W-:Y:S01]  /*42b0*/  MOV R7, 0x2000 ;  /* 0x0000200000077802 */ /* 0x000fe20000000f00 */
[----:B------:R-:W2:Y:S01]  /*42c0*/  LDCU.128 UR44, c[0x0][0xb10] ;  /* 0x00016200ff2c77ac */ /* 0x000ea20008000c00 */
[----:B------:R-:W-:Y:S01]  /*42d0*/  IMAD.MOV.U32 R14, RZ, RZ, RZ ;  /* 0x000000ffff0e7224 */ /* 0x000fe200078e00ff */
[----:B------:R-:W3:Y:S01]  /*42e0*/  LDC.64 R16, c[0x0][0x348] ;  /* 0x0000d200ff107b82 */ /* 0x000ee20000000a00 */
[----:B------:R-:W4:Y:S01]  /*42f0*/  LDCU UR30, c[0x0][0x374] ;  /* 0x00006e80ff1e77ac */ /* 0x000f220008000800 */
[----:B------:R-:W1:Y:S06]  /*4300*/  LDCU UR15, c[0x0][0xb0c] ;  /* 0x00016180ff0f77ac */ /* 0x000e6c0008000800 */
[----:B------:R-:W3:Y:S01]  /*4310*/  LDC.64 R2, c[0x0][0x888] ;  /* 0x00022200ff027b82 */ /* 0x000ee20000000a00 */
[----:B------:R-:W3:Y:S01]  /*4320*/  LDCU UR49, c[0x0][0xb20] ;  /* 0x00016400ff3177ac */ /* 0x000ee20008000800 */
[----:B------:R-:W3:Y:S06]  /*4330*/  LDCU UR4, c[0x0][0xb30] ;  /* 0x00016600ff0477ac */ /* 0x000eec0008000800 */
[----:B------:R-:W3:Y:S01]  /*4340*/  LDC.64 R4, c[0x0][0x890] ;  /* 0x00022400ff047b82 */ /* 0x000ee20000000a00 */
[----:B------:R-:W-:Y:S01]  /*4350*/  UMOV UR21, 0x400 ;  /* 0x0000040000157882 */ /* 0x000fe20000000000 */
[----:B--2---:R-:W-:-:S02]  /*4360*/  UIMAD.WIDE.U32 UR6, UR31, UR44, URZ ;  /* 0x0000002c1f0672a5 */ /* 0x004fc4000f8e00ff */
[----:B----4-:R-:W-:Y:S02]  /*4370*/  UIMAD.WIDE.U32 UR8, UR30, UR47, URZ ;  /* 0x0000002f1e0872a5 */ /* 0x010fe4000f8e00ff */
[----:B-1----:R-:W-:Y:S02]  /*4380*/  ULEA UR21, UR10, UR21, 0x18 ;  /* 0x000000150a157291 */ /* 0x002fe4000f8ec0ff */
[----:B------:R-:W-:Y:S02]  /*4390*/  UPLOP3.LUT UP3, UPT, UPT, UPT, UPT, 0x40, 0x4 ;  /* 0x000000000004789c */ /* 0x000fe40003f6e870 */
[----:B------:R-:W-:Y:S02]  /*43a0*/  UIADD3 UR37, UPT, UPT, UR21, 0x98, URZ ;  /* 0x0000009815257890 */ /* 0x000fe4000fffe0ff */
[----:B------:R-:W-:Y:S02]  /*43b0*/  UIADD3 UR33, UPT, UPT, UR21, 0x80, URZ ;  /* 0x0000008015217890 */ /* 0x000fe4000fffe0ff */
[----:B------:R-:W-:-:S02]  /*43c0*/  UIADD3 UR25, UPT, UPT, UR21, 0x88, URZ ;  /* 0x0000008815197890 */ /* 0x000fc4000fffe0ff */
[----:B------:R-:W-:Y:S01]  /*43d0*/  UIADD3 UR17, UPT, UPT, UR21, 0x90, URZ ;  /* 0x0000009015117890 */ /* 0x000fe2000fffe0ff */
[----:B------:R-:W-:Y:S01]  /*43e0*/  UMOV UR6, UR7 ;  /* 0x0000000700067c82 */ /* 0x000fe20008000000 */
[----:B------:R-:W-:Y:S01]  /*43f0*/  UMOV UR41, UR9 ;  /* 0x0000000900297c82 */ /* 0x000fe20008000000 */
[----:B------:R-:W-:Y:S02]  /*4400*/  UISETP.GE.AND UP0, UPT, UR42, 0x1, UPT ;  /* 0x000000012a00788c */ /* 0x000fe4000bf06270 */
[----:B------:R-:W-:Y:S01]  /*4410*/  UISETP.NE.AND UP4, UPT, UR42, 0x1, UPT ;  /* 0x000000012a00788c */ /* 0x000fe2000bf85270 */
[----:B------:R-:W1:Y:S01]  /*4420*/  LDCU.64 UR22, c[0x0][0xb28] ;  /* 0x00016500ff1677ac */ /* 0x000e620008000a00 */
[----:B------:R-:W-:Y:S02]  /*4430*/  UISETP.NE.AND UP6, UPT, UR15, 0x1, UPT ;  /* 0x000000010f00788c */ /* 0x000fe4000bfc5270 */
[----:B------:R-:W-:Y:S02]  /*4440*/  UISETP.NE.AND UP5, UPT, UR46, 0x1, UPT ;  /* 0x000000012e00788c */ /* 0x000fe4000bfa5270 */
[----:B------:R-:W-:-:S02]  /*4450*/  UPRMT UR37, UR10, 0x654, UR37 ;  /* 0x000006540a257896 */ /* 0x000fc40008000025 */
[----:B------:R-:W-:Y:S02]  /*4460*/  USHF.R.U32.HI UR43, URZ, UR45, UR6 ;  /* 0x0000002dff2b7299 */ /* 0x000fe40008011606 */
[----:B------:R-:W-:Y:S02]  /*4470*/  UPRMT UR40, UR10, 0x654, UR33 ;  /* 0x000006540a287896 */ /* 0x000fe40008000021 */
[----:B------:R-:W-:Y:S02]  /*4480*/  UPRMT UR39, UR10, 0x654, UR25 ;  /* 0x000006540a277896 */ /* 0x000fe40008000019 */
[----:B------:R-:W-:Y:S02]  /*4490*/  UPRMT UR38, UR10, 0x654, UR17 ;  /* 0x000006540a267896 */ /* 0x000fe40008000011 */
[----:B---3--:R-:W-:Y:S02]  /*44a0*/  USHF.R.U32.HI UR41, URZ, UR49, UR41 ;  /* 0x00000031ff297299 */ /* 0x008fe40008011629 */
[----:B------:R-:W-:-:S11]  /*44b0*/  UISETP.NE.AND UP2, UPT, UR4, 0x1, UPT ;  /* 0x000000010400788c */ /* 0x000fd6000bf45270 */
.L_x_90:
[C---:B------:R-:W-:Y:S02]  /*44c0*/  LEA R12, R14.reuse, UR21, 0x3 ;  /* 0x000000150e0c7c11 */ /* 0x040fe4000f8e18ff */
[----:B------:R-:W-:Y:S02]  /*44d0*/  SHF.L.U32 R0, R13, 0x1f, RZ ;  /* 0x0000001f0d007819 */ /* 0x000fe400000006ff */
[----:B------:R-:W-:Y:S02]  /*44e0*/  LEA R8, R14, UR21, 0x4 ;  /* 0x000000150e087c11 */ /* 0x000fe4000f8e20ff */
[----:B--2---:R-:W2:Y:S02]  /*44f0*/  SYNCS.PHASECHK.TRANS64.TRYWAIT P0, [R12+URZ+0xd0], R0 ;  /* 0x0000d0000c0075a7 */ /* 0x004ea400080011ff */
[----:B--2---:R-:W-:Y:S05]  /*4500*/  @!P0 BRA `(.L_x_80) ;  /* 0x0000004c00dc8947 */ /* 0x004fea0003800000 */
.L_x_178:
[----:B------:R-:W3:Y:S01]  /*4510*/  LDS.128 R8, [R8+0x160] ;  /* 0x0001600008087984 */ /* 0x000ee20000000c00 */
[----:B------:R-:W-:Y:S01]  /*4520*/  UISETP.GE.AND UP0, UPT, UR42, 0x1, UPT ;  /* 0x000000012a00788c */ /* 0x000fe2000bf06270 */
[----:B------:R-:W-:Y:S01]  /*4530*/  @!PT LDS RZ, [RZ] ;  /* 0x00000000fffff984 */ /* 0x000fe20000000800 */
[----:B------:R-:W-:Y:S01]  /*4540*/  @!PT LDS RZ, [RZ] ;  /* 0x00000000fffff984 */ /* 0x000fe20000000800 */
[----:B------:R-:W-:Y:S01]  /*4550*/  @!PT LDS RZ, [RZ] ;  /* 0x00000000fffff984 */ /* 0x000fe20000000800 */
[----:B------:R-:W-:Y:S01]  /*4560*/  @!PT LDS RZ, [RZ] ;  /* 0x00000000fffff984 */ /* 0x000fe20000000800 */
[----:B------:R4:W-:Y:S06]  /*4570*/  MEMBAR.ALL.CTA ;  /* 0x0000000000007992 */ /* 0x0009ec0000008000 */
[----:B----4-:R-:W4:Y:S01]  /*4580*/  FENCE.VIEW.ASYNC.S ;  /* 0x00000000000073c6 */ /* 0x010f220000000000 */
[----:B---3--:R-:W-:Y:S11]  /*4590*/  LOP3.LUT P0, RZ, R10, 0x1, RZ, 0xc0, !PT ;  /* 0x000000010aff7812 */ /* 0x008ff6000780c0ff */
[----:B------:R-:W-:Y:S02]  /*45a0*/  @!UPT UIADD3 URZ, UPT, UPT, URZ, URZ, URZ ;  /* 0x000000fffffff290 */ /* 0x000fe4000fffe0ff */
[----:B----4-:R-:W-:Y:S01]  /*45b0*/  VOTEU.ANY UP1, P0 ;  /* 0x0000000000ff7886 */ /* 0x010fe20000020100 */
[----:B------:R-:W-:Y:S11]  /*45c0*/  PLOP3.LUT P0, PT, PT, PT, UP1, 0x80, 0x8 ;  /* 0x000000000008781c */ /* 0x000ff60003f0f018 */
[----:B------:R-:W-:Y:S02]  /*45d0*/  @!UPT UIADD3 URZ, UPT, UPT, URZ, URZ, URZ ;  /* 0x000000fffffff290 */ /* 0x000fe4000fffe0ff */
[----:B--2---:R-:W-:Y:S02]  /*45e0*/  @P0 SHF.R.U32.HI R0, RZ, 0x10, R9 ;  /* 0x00000010ff000819 */ /* 0x004fe40000011609 */
[----:B------:R-:W-:Y:S02]  /*45f0*/  @P0 MOV R6, R8 ;  /* 0x0000000800060202 */ /* 0x000fe40000000f00 */
[----:B------:R-:W-:Y:S01]  /*4600*/  @P0 R2UR UR4, R0 ;  /* 0x00000000000402ca */ /* 0x000fe200000e0000 */
[----:B------:R-:W-:Y:S01]  /*4610*/  VIADD R0, R12, 0xe0 ;  /* 0x000000e00c007836 */ /* 0x000fe20000000000 */
[----:B------:R-:W-:Y:S02]  /*4620*/  @P0 LOP3.LUT R8, R9, 0xffff, RZ, 0xc0, !PT ;  /* 0x0000ffff09080812 */ /* 0x000fe400078ec0ff */
[----:B------:R-:W-:Y:S02]  /*4630*/  @P0 R2UR UR6, R6 ;  /* 0x00000000060602ca */ /* 0x000fe400000e0000 */
[----:B------:R-:W-:Y:S02]  /*4640*/  PRMT R0, RZ, 0x654, R0 ;  /* 0x00000654ff007816 */ /* 0x000fe40000000000 */
[----:B------:R-:W-:Y:S02]  /*4650*/  @P0 R2UR UR5, R8 ;  /* 0x00000000080502ca */ /* 0x000fe400000e0000 */
[----:B------:R2:W-:Y:S03]  /*4660*/  SYNCS.ARRIVE.TRANS64.RED.A1T0 RZ, [R0+URZ], RZ ;  /* 0x000000ff00ff79a7 */ /* 0x0005e600081004ff */
[----:B------:R-:W-:Y:S04]  /*4670*/  @UP1 UMOV UR29, UR4 ;  /* 0x00000004001d1c82 */ /* 0x000fe80008000000 */
[----:B------:R-:W-:Y:S04]  /*4680*/  @UP1 UMOV UR14, UR6 ;  /* 0x00000006000e1c82 */ /* 0x000fe80008000000 */
[----:B------:R-:W-:Y:S01]  /*4690*/  @UP1 UMOV UR13, UR5 ;  /* 0x00000005000d1c82 */ /* 0x000fe20008000000 */
[----:B------:R-:W-:Y:S05]  /*46a0*/  BRA.U !UP0, `(.L_x_81) ;  /* 0x0000000108a47547 */ /* 0x000fea000b800000 */
[----:B------:R-:W-:Y:S02]  /*46b0*/  UIMAD.WIDE.U32 UR18, UR13, UR47, URZ ;  /* 0x0000002f0d1272a5 */ /* 0x000fe4000f8e00ff */
[----:B------:R-:W-:Y:S02]  /*46c0*/  UIMAD.WIDE.U32 UR26, UR14, UR44, URZ ;  /* 0x0000002c0e1a72a5 */ /* 0x000fe4000f8e00ff */
[----:B------:R-:W-:Y:S02]  /*46d0*/  USEL UR4, UR30, UR41, !UP5 ;  /* 0x000000291e047287 */ /* 0x000fe4000e800000 */
[----:B------:R-:W-:Y:S02]  /*46e0*/  USEL UR7, UR31, UR43, !UP6 ;  /* 0x0000002b1f077287 */ /* 0x000fe4000f000000 */
[----:B-1----:R-:W-:Y:S02]  /*46f0*/  UIMAD.WIDE.U32 UR8, UR4, UR22, URZ ;  /* 0x00000016040872a5 */ /* 0x002fe4000f8e00ff */
[----:B------:R-:W-:Y:S01]  /*4700*/  UIMAD.WIDE.U32 UR10, UR7, UR22, URZ ;  /* 0x00000016070a72a5 */ /* 0x000fe2000f8e00ff */
[----:B------:R-:W-:Y:S02]  /*4710*/  UMOV UR5, UR19 ;  /* 0x0000001300057c82 */ /* 0x000fe40008000000 */
[----:B------:R-:W-:Y:S03]  /*4720*/  USHF.R.U32.HI UR6, URZ, UR49, UR5 ;  /* 0x00000031ff067299 */ /* 0x000fe60008011605 */
[----:B------:R-:W-:Y:S01]  /*4730*/  UMOV UR5, UR27 ;  /* 0x0000001b00057c82 */ /* 0x000fe20008000000 */
[----:B------:R-:W-:Y:S02]  /*4740*/  USEL UR6, UR13, UR6, !UP5 ;  /* 0x000000060d067287 */ /* 0x000fe4000e800000 */
[----:B------:R-:W-:Y:S03]  /*4750*/  USHF.R.U32.HI UR12, URZ, UR45, UR5 ;  /* 0x0000002dff0c7299 */ /* 0x000fe60008011605 */
[----:B------:R-:W-:Y:S02]  /*4760*/  UMOV UR5, UR9 ;  /* 0x0000000900057c82 */ /* 0x000fe40008000000 */
[----:B------:R-:W-:Y:S03]  /*4770*/  @UP4 USHF.R.U32.HI UR4, URZ, UR23, UR5 ;  /* 0x00000017ff044299 */ /* 0x000fe60008011605 */
[----:B------:R-:W-:Y:S01]  /*4780*/  UMOV UR5, UR11 ;  /* 0x0000000b00057c82 */ /* 0x000fe20008000000 */
[----:B------:R-:W-:Y:S02]  /*4790*/  UIMAD UR4, UR42, UR4, URZ ;  /* 0x000000042a0472a4 */ /* 0x000fe4000f8e02ff */
[----:B------:R-:W-:Y:S02]  /*47a0*/  @UP4 USHF.R.U32.HI UR7, URZ, UR23, UR5 ;  /* 0x00000017ff074299 */ /* 0x000fe40008011605 */
[----:B------:R-:W-:Y:S02]  /*47b0*/  UIMAD.WIDE.U32 UR10, UR6, UR22, URZ ;  /* 0x00000016060a72a5 */ /* 0x000fe4000f8e00ff */
[----:B------:R-:W-:Y:S02]  /*47c0*/  USEL UR5, UR14, UR12, !UP6 ;  /* 0x0000000c0e057287 */ /* 0x000fe4000f000000 */
[----:B------:R-:W-:Y:S02]  /*47d0*/  UIMAD UR8, UR42, UR7, URZ ;  /* 0x000000072a0872a4 */ /* 0x000fe4000f8e02ff */
[----:B------:R-:W-:Y:S03]  /*47e0*/  UISETP.GE.AND UP0, UPT, UR6, UR4, UPT ;  /* 0x000000040600728c */ /* 0x000fe6000bf06270 */
[----:B------:R-:W-:Y:S01]  /*47f0*/  UMOV UR4, UR11 ;  /* 0x0000000b00047c82 */ /* 0x000fe20008000000 */
[----:B------:R-:W-:Y:S02]  /*4800*/  UISETP.GE.OR UP0, UPT, UR5, UR8, UP0 ;  /* 0x000000080500728c */ /* 0x000fe40008706670 */
[----:B------:R-:W-:Y:S02]  /*4810*/  USHF.R.U32.HI UR4, URZ, UR23, UR4 ;  /* 0x00000017ff047299 */ /* 0x000fe40008011604 */
[----:B------:R-:W-:Y:S02]  /*4820*/  UIMAD.WIDE.U32 UR8, UR5, UR22, URZ ;  /* 0x00000016050872a5 */ /* 0x000fe4000f8e00ff */
[----:B------:R-:W-:Y:S04]  /*4830*/  USEL UR10, UR6, UR4, !UP4 ;  /* 0x00000004060a7287 */ /* 0x000fe8000e000000 */
[----:B------:R-:W-:Y:S01]  /*4840*/  UIADD3 UR11, UPT, UPT, -UR10, URZ, URZ ;  /* 0x000000ff0a0b7290 */ /* 0x000fe2000fffe1ff */
[----:B------:R-:W-:Y:S02]  /*4850*/  @!UP0 UMOV UR4, UR9 ;  /* 0x0000000900048c82 */ /* 0x000fe40008000000 */
[----:B------:R-:W-:Y:S02]  /*4860*/  @!UP0 USHF.R.U32.HI UR4, URZ, UR23, UR4 ;  /* 0x00000017ff048299 */ /* 0x000fe40008011604 */
[----:B------:R-:W-:Y:S02]  /*4870*/  UIMAD UR8, UR42, UR11, UR6 ;  /* 0x0000000b2a0872a4 */ /* 0x000fe4000f8e0206 */
[----:B------:R-:W-:Y:S04]  /*4880*/  @!UP0 USEL UR4, UR5, UR4, !UP4 ;  /* 0x0000000405048287 */ /* 0x000fe8000e000000 */
[----:B------:R-:W-:Y:S02]  /*4890*/  @!UP0 UIMAD UR8, UR7, UR8, UR4 ;  /* 0x00000008070882a4 */ /* 0x000fe4000f8e0204 */
[----:B------:R-:W-:Y:S02]  /*48a0*/  @!UP0 UIADD3 UR9, UPT, UPT, UR10, -UR4, URZ ;  /* 0x800000040a098290 */ /* 0x000fe4000fffe0ff */
[----:B------:R-:W-:Y:S02]  /*48b0*/  UIADD3 UR4, UPT, UPT, -UR5, URZ, URZ ;  /* 0x000000ff05047290 */ /* 0x000fe4000fffe1ff */
[----:B------:R-:W-:Y:S02]  /*48c0*/  UIADD3 UR7, UPT, UPT, -UR6, URZ, URZ ;  /* 0x000000ff06077290 */ /* 0x000fe4000fffe1ff */
[----:B------:R-:W-:Y:S02]  /*48d0*/  @!UP0 UIMAD UR6, UR9, UR42, UR5 ;  /* 0x0000002a090682a4 */ /* 0x000fe4000f8e0205 */
[----:B------:R-:W-:Y:S02]  /*48e0*/  UIMAD UR14, UR15, UR4, UR14 ;  /* 0x000000040f0e72a4 */ /* 0x000fe4000f8e020e */
[----:B------:R-:W-:Y:S01]  /*48f0*/  UIMAD UR13, UR46, UR7, UR13 ;  /* 0x000000072e0d72a4 */ /* 0x000fe2000f8e020d */
[----:B------:R-:W-:Y:S02]  /*4900*/  @!UP0 UMOV UR5, UR8 ;  /* 0x0000000800058c82 */ /* 0x000fe40008000000 */
[----:B------:R-:W-:Y:S02]  /*4910*/  UIMAD UR14, UR5, UR15, UR14 ;  /* 0x0000000f050e72a4 */ /* 0x000fe4000f8e020e */
[----:B------:R-:W-:Y:S11]  /*4920*/  UIMAD UR13, UR6, UR46, UR13 ;  /* 0x0000002e060d72a4 */ /* 0x000ff6000f8e020d */
[----:B------:R-:W-:Y:S01]  /*4930*/  @!UPT UIADD3 URZ, UPT, UPT, URZ, URZ, URZ ;  /* 0x000000fffffff290 */ /* 0x000fe2000fffe0ff */
.L_x_81:
[----:B------:R-:W3:Y:S01]  /*4940*/  @!UP2 LDCU.128 UR8, c[0x0][0xb10] ;  /* 0x00016200ff08a7ac */ /* 0x000ee20008000c00 */
[C---:B------:R-:W-:Y:S02]  /*4950*/  ISETP.NE.U32.AND P1, PT, R4.reuse, RZ, PT ;  /* 0x000000ff0400720c */ /* 0x040fe40003f25070 */
[----:B------:R-:W-:Y:S02]  /*4960*/  ISETP.NE.U32.AND P0, PT, R4, RZ, PT ;  /* 0x000000ff0400720c */ /* 0x000fe40003f05070 */
[C---:B------:R-:W-:Y:S02]  /*4970*/  ISETP.NE.AND.EX P1, PT, R5.reuse, RZ, PT, P1 ;  /* 0x000000ff0500720c */ /* 0x040fe40003f25310 */
[----:B------:R-:W-:Y:S01]  /*4980*/  ISETP.NE.AND.EX P0, PT, R5, RZ, PT, P0 ;  /* 0x000000ff0500720c */ /* 0x000fe20003f05300 */
[----:B------:R-:W4:Y:S01]  /*4990*/  @!UP2 LDCU UR5, c[0x0][0xb0c] ;  /* 0x00016180ff05a7ac */ /* 0x000f220008000800 */
[----:B------:R-:W-:Y:S01]  /*49a0*/  SHF.L.U32 R9, R15, 0x1f, RZ ;  /* 0x0000001f0f097819 */ /* 0x000fe200000006ff */
[----:B------:R-:W-:Y:S02]  /*49b0*/  USHF.L.U32 UR35, UR16, 0x7, URZ ;  /* 0x0000000710237899 */ /* 0x000fe400080006ff */
[----:B------:R-:W-:Y:S02]  /*49c0*/  USHF.L.U32 UR34, UR20, 0x6, URZ ;  /* 0x0000000614227899 */ /* 0x000fe400080006ff */
[----:B---3--:R-:W-:Y:S07]  /*49d0*/  UIMAD.WIDE.U32 UR6, UR14, UR8, URZ ;  /* 0x000000080e0672a5 */ /* 0x008fee000f8e00ff */
[----:B------:R-:W-:Y:S01]  /*49e0*/  @!UP2 UMOV UR4, UR7 ;  /* 0x000000070004ac82 */ /* 0x000fe20008000000 */
[----:B----4-:R-:W-:Y:S02]  /*49f0*/  @!UP2 UISETP.NE.AND UP0, UPT, UR5, 0x1, UPT ;  /* 0x000000010500a88c */ /* 0x010fe4000bf05270 */
[----:B------:R-:W-:Y:S02]  /*4a00*/  @!UP2 USHF.R.U32.HI UR4, URZ, UR9, UR4 ;  /* 0x00000009ff04a299 */ /* 0x000fe40008011604 */
[----:B------:R-:W-:Y:S02]  /*4a10*/  UIMAD.WIDE.U32 UR6, UR13, UR11, URZ ;  /* 0x0000000b0d0672a5 */ /* 0x000fe4000f8e00ff */
[----:B------:R-:W-:Y:S02]  /*4a20*/  @!UP2 USEL UR8, UR14, UR4, !UP0 ;  /* 0x000000040e08a287 */ /* 0x000fe4000c000000 */
[----:B------:R-:W-:Y:S03]  /*4a30*/  @!UP2 UISETP.NE.AND UP0, UPT, UR10, 0x1, UPT ;  /* 0x000000010a00a88c */ /* 0x000fe6000bf05270 */
[----:B------:R-:W-:Y:S02]  /*4a40*/  @!UP2 UMOV UR6, UR7 ;  /* 0x000000070006ac82 */ /* 0x000fe40008000000 */
[----:B------:R-:W3:Y:S02]  /*4a50*/  @!UP2 LDCU UR4, c[0x0][0xb20] ;  /* 0x00016400ff04a7ac */ /* 0x000ee40008000800 */
[----:B---3--:R-:W-:Y:S04]  /*4a60*/  @!UP2 USHF.R.U32.HI UR6, URZ, UR4, UR6 ;  /* 0x00000004ff06a299 */ /* 0x008fe80008011606 */
[----:B------:R-:W-:Y:S04]  /*4a70*/  @!UP2 USEL UR6, UR13, UR6, !UP0 ;  /* 0x000000060d06a287 */ /* 0x000fe8000c000000 */
[----:B------:R-:W-:Y:S02]  /*4a80*/  @!UP2 UIADD3 UR4, UPT, UPT, -UR8, UR6, URZ ;  /* 0x000000060804a290 */ /* 0x000fe4000fffe1ff */
[----:B------:R-:W-:Y:S02]  /*4a90*/  @!UP2 UIADD3 UR6, UPT, UPT, UR8, -UR6, URZ ;  /* 0x800000060806a290 */ /* 0x000fe4000fffe0ff */
[----:B------:R-:W-:Y:S02]  /*4aa0*/  @!UP2 UIMAD UR14, UR4, UR5, UR14 ;  /* 0x00000005040ea2a4 */ /* 0x000fe4000f8e020e */
[----:B------:R-:W-:Y:S01]  /*4ab0*/  @!UP2 UIMAD UR13, UR6, UR10, UR13 ;  /* 0x0000000a060da2a4 */ /* 0x000fe2000f8e020d */
[----:B------:R-:W-:Y:S11]  /*4ac0*/  BRA.U UP3, `(.L_x_82) ;  /* 0x0000000103107547 */ /* 0x000ff6000b800000 */
[----:B------:R-:W-:Y:S04]  /*4ad0*/  MOV R6, UR48 ;  /* 0x0000003000067c02 */ /* 0x000fe80008000f00 */
[----:B------:R-:W-:Y:S04]  /*4ae0*/  SHF.L.U32 R6, R6, 0x1f, RZ ;  /* 0x0000001f06067819 */ /* 0x000fe800000006ff */
[----:B------:R-:W3:Y:S02]  /*4af0*/  SYNCS.PHASECHK.TRANS64.TRYWAIT P2, [UR21+0xc8], R6 ;  /* 0x0000c806ff0075a7 */ /* 0x000ee40008041115 */
[----:B---3--:R-:W-:Y:S05]  /*4b00*/  @!P2 BRA `(.L_x_83) ;  /* 0x000000480070a947 */ /* 0x008fea0003800000 */
.L_x_82:
[----:B------:R-:W-:Y:S05]  /*4b10*/  @!P1 BRA `(.L_x_84) ;  /* 0x0000000000309947 */ /* 0x000fea0003800000 */
[----:B------:R-:W-:Y:S01]  /*4b20*/  ISETP.NE.U32.AND P1, PT, R2, RZ, PT ;  /* 0x000000ff0200720c */ /* 0x000fe20003f25070 */
[----:B------:R-:W3:Y:S01]  /*4b30*/  LDCU.64 UR4, c[0x0][0x358] ;  /* 0x00006b00ff0477ac */ /* 0x000ee20008000a00 */
[----:B------:R-:W-:Y:S02]  /*4b40*/  IMAD.MOV.U32 R52, RZ, RZ, 0x1 ;  /* 0x00000001ff347424 */ /* 0x000fe400078e00ff */
[----:B------:R-:W-:Y:S11]  /*4b50*/  ISETP.NE.AND.EX P1, PT, R3, RZ, PT, P1 ;  /* 0x000000ff0300720c */ /* 0x000ff60003f25310 */
[----:B------:R-:W-:Y:S02]  /*4b60*/  @!UPT UIADD3 URZ, UPT, UPT, URZ, URZ, URZ ;  /* 0x000000fffffff290 */ /* 0x000fe4000fffe0ff */
[----:B------:R-:W4:Y:S01]  /*4b70*/  @P1 LDC.64 R10, c[0x0][0x888] ;  /* 0x00022200ff0a1b82 */ /* 0x000f220000000a00 */
[----:B--2---:R-:W-:Y:S04]  /*4b80*/  @P1 IMAD R0, R4, UR36, RZ ;  /* 0x0000002404001c24 */ /* 0x004fe8000f8e02ff */
[----:B----4-:R-:W-:Y:S04]  /*4b90*/  @P1 IMAD.WIDE R10, R0, 0x4, R10 ;  /* 0x00000004000a1825 */ /* 0x010fe800078e020a */
[----:B------:R-:W-:Y:S01]  /*4ba0*/  HFMA2 R0, -RZ, RZ, 0, 5.9604644775390625e-08 ;  /* 0x00000001ff007431 */ /* 0x000fe200000001ff */
[----:B---3-5:R3:W5:Y:S04]  /*4bb0*/  @P1 LDG.E R27, desc[UR4][R10.64] ;  /* 0x000000040a1b1981 */ /* 0x028768000c1e1900 */
[----:B------:R-:W-:Y:S01]  /*4bc0*/  @!P1 PRMT R52, R0, 0x7610, R52 ;  /* 0x0000761000349816 */ /* 0x000fe20000000034 */
[----:B---3--:R-:W4:Y:S06]  /*4bd0*/  @!P1 LDC R27, c[0x0][0x880] ;  /* 0x00022000ff1b9b82 */ /* 0x008f2c0000000800 */
.L_x_84:
[----:B----45:R-:W-:Y:S01]  /*4be0*/  @!P0 FSETP.EQ.AND P1, PT, R27, RZ, PT ;  /* 0x000000ff1b00820b */ /* 0x030fe20003f22000 */
[----:B------:R-:W-:Y:S01]  /*4bf0*/  @!UPT UIADD3 URZ, UPT, UPT, URZ, URZ, URZ ;  /* 0x000000fffffff290 */ /* 0x000fe2000fffe0ff */
[----:B------:R-:W-:Y:S11]  /*4c00*/  @!P0 BRA `(.L_x_85) ;  /* 0x0000000000188947 */ /* 0x000ff60003800000 */
[----:B------:R-:W-:Y:S02]  /*4c10*/  LOP3.LUT P0, RZ, R52, 0xff, RZ, 0xc0, !PT ;  /* 0x000000ff34ff7812 */ /* 0x000fe4000780c0ff */
[----:B------:R-:W-:Y:S04]  /*4c20*/  ISETP.NE.U32.AND P1, PT, R2, RZ, PT ;  /* 0x000000ff0200720c */ /* 0x000fe80003f25070 */
[----:B------:R-:W-:Y:S04]  /*4c30*/  ISETP.NE.AND.EX P1, PT, R3, RZ, PT, P1 ;  /* 0x000000ff0300720c */ /* 0x000fe80003f25310 */
[----:B------:R-:W-:Y:S03]  /*4c40*/  PLOP3.LUT P1, PT, P1, PT, PT, 0x8, 0x80 ;  /* 0x000000000080781c */ /* 0x000fe60000f2e170 */
[----:B------:R-:W-:Y:S11]  /*4c50*/  @P0 FSETP.EQ.AND P1, PT, R27, RZ, PT ;  /* 0x000000ff1b00020b */ /* 0x000ff60003f22000 */
[----:B------:R-:W-:Y:S02]  /*4c60*/  @!UPT UIADD3 URZ, UPT, UPT, URZ, URZ, URZ ;  /* 0x000000fffffff290 */ /* 0x000fe4000fffe0ff */
.L_x_85:
[----:B------:R-:W3:Y:S01]  /*4c70*/  SYNCS.PHASECHK.TRANS64.TRYWAIT P2, [UR21+0xa0], R9 ;  /* 0x0000a009ff0075a7 */ /* 0x000ee20008041115 */
[----:B------:R-:W-:Y:S04]  /*4c80*/  ELECT P0, URZ, PT ;  /* 0x0000000000ff782f */ /* 0x000fe80003800000 */
[----:B------:R-:W-:Y:S11]  /*4c90*/  PLOP3.LUT P1, PT, P1, P0, PT, 0xf2, 0x2f ;  /* 0x00000000002f781c */ /* 0x000ff60000f21e72 */
[----:B------:R-:W-:Y:S02]  /*4ca0*/  @!UPT UIADD3 URZ, UPT, UPT, URZ, URZ, URZ ;  /* 0x000000fffffff290 */ /* 0x000fe4000fffe0ff */
[----:B------:R-:W-:Y:S05]  /*4cb0*/  @!P1 IADD3 R8, P0, PT, R16, 0x580, RZ ;  /* 0x0000058010089810 */ /* 0x000fea0007f1e0ff */
[----:B--2---:R-:W-:Y:S01]  /*4cc0*/  @!P1 IMAD.X R6, RZ, RZ, R17, P0 ;  /* 0x000000ffff069224 */ /* 0x004fe200000e0611 */
[----:B---3--:R-:W-:Y:S07]  /*4cd0*/  @!P2 BRA `(.L_x_86) ;  /* 0x000000480014a947 */ /* 0x008fee0003800000 */
.L_x_181:
[----:B------:R-:W-:Y:S01]  /*4ce0*/  @!P1 R2UR UR5, R8 ;  /* 0x00000000080592ca */ /* 0x000fe200000e0000 */
[----:B------:R-:W-:Y:S01]  /*4cf0*/  VOTEU.ALL UP0, P1 ;  /* 0x0000000000ff7886 */ /* 0x000fe20000800000 */
[----:B------:R-:W-:Y:S01]  /*4d00*/  @!P1 R2UR UR4, R6 ;  /* 0x00000000060492ca */ /* 0x000fe200000e0000 */
[----:B--2---:R-:W-:Y:S01]  /*4d10*/  @!P1 IMAD.MOV.U32 R0, RZ, RZ, 0x2000 ;  /* 0x00002000ff009424 */ /* 0x004fe200078e00ff */
[----:B------:R-:W-:Y:S01]  /*4d20*/  UMOV UR6, 0x0 ;  /* 0x0000000000067882 */ /* 0x000fe20000000000 */
[----:B------:R-:W-:Y:S01]  /*4d30*/  UMOV UR7, 0x10000000 ;  /* 0x1000000000077882 */ /* 0x000fe20000000000 */
[----:B------:R-:W-:Y:S01]  /*4d40*/  @!UP0 UIADD3 UR32, UPT, UPT, UR21, 0x200, URZ ;  /* 0x0000020015208890 */ /* 0x000fe2000fffe0ff */
[----:B------:R-:W-:Y:S01]  /*4d50*/  @!P1 IADD3 R8, P0, PT, R16, 0x580, RZ ;  /* 0x0000058010089810 */ /* 0x000fe20007f1e0ff */
[----:B------:R-:W-:Y:S04]  /*4d60*/  VOTEU.ALL UP0, P1 ;  /* 0x0000000000ff7886 */ /* 0x000fe80000800000 */
[----:B------:R-:W-:Y:S02]  /*4d70*/  @!P1 IMAD.X R6, RZ, RZ, R17, P0 ;  /* 0x000000ffff069224 */ /* 0x000fe400000e0611 */
[----:B------:R-:W-:Y:S02]  /*4d80*/  IMAD.U32 R10, RZ, RZ, UR5 ;  /* 0x00000005ff0a7e24 */ /* 0x000fe4000f8e00ff */
[----:B------:R-:W-:Y:S03]  /*4d90*/  IMAD.U32 R11, RZ, RZ, UR4 ;  /* 0x00000004ff0b7e24 */ /* 0x000fe6000f8e00ff */
[----:B------:R-:W-:Y:S02]  /*4da0*/  @!P1 R2UR UR4, R10 ;  /* 0x000000000a0492ca */ /* 0x000fe400000e0000 */
[----:B------:R-:W-:Y:S11]  /*4db0*/  @!P1 R2UR UR5, R11 ;  /* 0x000000000b0592ca */ /* 0x000ff600000e0000 */
[----:B------:R-:W-:Y:S02]  /*4dc0*/  @!UPT UIADD3 URZ, UPT, UPT, URZ, URZ, URZ ;  /* 0x000000fffffff290 */ /* 0x000fe4000fffe0ff */
[----:B------:R2:W-:Y:S01]  /*4dd0*/  @!UP0 UTMALDG.3D [UR32], [UR4], desc[UR6] ;  /* 0x00000620040085b4 */ /* 0x0005e20008011000 */
[----:B------:R2:W-:Y:S01]  /*4de0*/  @!P1 SYNCS.ARRIVE.TRANS64.RED.A0TR RZ, [UR21+0x80], R0 ;  /* 0x00008000ffff99a7 */ /* 0x0005e20008300415 */
[----:B------:R-:W-:Y:S01]  /*4df0*/  SYNCS.ARRIVE.TRANS64.RED.A1T0 RZ, [UR40], RZ ;  /* 0x000000ffffff79a7 */ /* 0x000fe20008100428 */
[----:B------:R-:W3:Y:S02]  /*4e00*/  SYNCS.PHASECHK.TRANS64.TRYWAIT P2, [UR21+0xa8], R9 ;  /* 0x0000a809ff0075a7 */ /* 0x000ee40008041115 */
[----:B--23--:R-:W-:Y:S05]  /*4e10*/  @!P2 BRA `(.L_x_87) ;  /* 0x0000004400dca947 */ /* 0x00cfea0003800000 */
.L_x_183:
        /* <DEDUP_REMOVED lines=8> */
[----:B------:R-:W-:Y:S01]  /*4ea0*/  @!UP0 UIADD3 UR24, UPT, UPT, UR21, 0x2200, URZ ;  /* 0x0000220015188890 */ /* 0x000fe2000fffe0ff */
[----:B------:R-:W-:Y:S01]  /*4eb0*/  VOTEU.ALL UP0, P1 ;  /* 0x0000000000ff7886 */ /* 0x000fe20000800000 */
[----:B------:R-:W-:Y:S01]  /*4ec0*/  UMOV UR27, UR35 ;  /* 0x00000023001b7c82 */ /* 0x000fe20008000000 */
[----:B------:R-:W-:Y:S02]  /*4ed0*/  UMOV UR28, UR36 ;  /* 0x00000024001c7c82 */ /* 0x000fe40008000000 */
[----:B------:R-:W-:Y:S02]  /*4ee0*/  IMAD.U32 R10, RZ, RZ, UR5 ;  /* 0x00000005ff0a7e24 */ /* 0x000fe4000f8e00ff */
[----:B------:R-:W-:Y:S02]  /*4ef0*/  IMAD.U32 R11, RZ, RZ, UR4 ;  /* 0x00000004ff0b7e24 */ /* 0x000fe4000f8e00ff */
[----:B------:R-:W-:Y:S01]  /*4f00*/  @!P1 IMAD.X R6, RZ, RZ, R17, P0 ;  /* 0x000000ffff069224 */ /* 0x000fe200000e0611 */
        /* <DEDUP_REMOVED lines=8> */
.L_x_185:
[----:B------:R-:W-:Y:S01]  /*4f90*/  @!P1 R2UR UR5, R8 ;  /* 0x00000000080592ca */ /* 0x000fe200000e0000 */
[----:B------:R-:W-:Y:S01]  /*4fa0*/  VOTEU.ALL UP0, P1 ;  /* 0x0000000000ff7886 */ /* 0x000fe20000800000 */
[----:B------:R-:W-:Y:S01]  /*4fb0*/  @!P1 R2UR UR4, R6 ;  /* 0x00000000060492ca */ /* 0x000fe200000e0000 */
[----:B--2---:R-:W-:Y:S01]  /*4fc0*/  @!P1 IMAD.MOV.U32 R0, RZ, RZ, 0x2000 ;  /* 0x00002000ff009424 */ /* 0x004fe200078e00ff */
[----:B------:R-:W-:Y:S01]  /*4fd0*/  UMOV UR6, 0x0 ;  /* 0x0000000000067882 */ /* 0x000fe20000000000 */
[----:B------:R-:W-:Y:S01]  /*4fe0*/  UMOV UR7, 0x10000000 ;  /* 0x1000000000077882 */ /* 0x000fe20000000000 */
[----:B------:R-:W-:Y:S01]  /*4ff0*/  @!UP0 UIADD3 UR18, UPT, UPT, UR34, 0x20, URZ ;  /* 0x0000002022128890 */ /* 0x000fe2000fffe0ff */
[----:B------:R-:W-:Y:S01]  /*5000*/  VIADD R14, R14, 0x1 ;  /* 0x000000010e0e7836 */ /* 0x000fe20000000000 */
[----:B------:R-:W-:Y:S01]  /*5010*/  @!UP0 UIADD3 UR16, UPT, UPT, UR21, 0x4200, URZ ;  /* 0x0000420015108890 */ /* 0x000fe2000fffe0ff */
[----:B------:R-:W-:Y:S01]  /*5020*/  VOTEU.ALL UP0, P1 ;  /* 0x0000000000ff7886 */ /* 0x000fe20000800000 */
[----:B------:R-:W-:Y:S01]  /*5030*/  UMOV UR19, UR35 ;  /* 0x0000002300137c82 */ /* 0x000fe20008000000 */
[----:B------:R-:W-:Y:S02]  /*5040*/  UMOV UR20, UR36 ;  /* 0x0000002400147c82 */ /* 0x000fe40008000000 */
        /* <DEDUP_REMOVED lines=10> */
.L_x_187:
[----:B------:R-:W-:Y:S01]  /*50f0*/  @!P1 IADD3 R6, P0, PT, R16, 0x580, RZ ;  /* 0x0000058010069810 */ /* 0x000fe20007f1e0ff */
[----:B------:R-:W-:Y:S01]  /*5100*/  VOTEU.ALL UP0, P1 ;  /* 0x0000000000ff7886 */ /* 0x000fe20000800000 */
[----:B------:R-:W-:Y:S01]  /*5110*/  UMOV UR6, 0x0 ;  /* 0x0000000000067882 */ /* 0x000fe20000000000 */
[----:B------:R-:W-:Y:S01]  /*5120*/  UMOV UR7, 0x10000000 ;  /* 0x1000000000077882 */ /* 0x000fe20000000000 */
[----:B------:R-:W-:Y:S01]  /*5130*/  @!P1 R2UR UR5, R6 ;  /* 0x00000000060592ca */ /* 0x000fe200000e0000 */
[----:B--2---:R-:W-:Y:S01]  /*5140*/  @!P1 IMAD.X R0, RZ, RZ, R17, P0 ;  /* 0x000000ffff009224 */ /* 0x004fe200000e0611 */
[----:B------:R-:W-:Y:S01]  /*5150*/  @!UP0 UIADD3 UR10, UPT, UPT, UR34, 0x30, URZ ;  /* 0x00000030220a8890 */ /* 0x000fe2000fffe0ff */
[----:B------:R-:W-:Y:S01]  /*5160*/  R2UR UR18, R54 ;  /* 0x00000000361272ca */ /* 0x000fe200000e0000 */
[----:B------:R-:W-:Y:S01]  /*5170*/  @!UP0 UIADD3 UR8, UPT, UPT, UR21, 0x6200, URZ ;  /* 0x0000620015088890 */ /* 0x000fe2000fffe0ff */
[----:B------:R-:W-:Y:S01]  /*5180*/  R2UR UR16, R55 ;  /* 0x00000000371072ca */ /* 0x000fe200000e0000 */
[----:B------:R-:W-:Y:S01]  /*5190*/  @!UP0 UIADD3 UR9, UPT, UPT, UR21, 0x98, URZ ;  /* 0x0000009815098890 */ /* 0x000fe2000fffe0ff */
[----:B------:R-:W-:Y:S01]  /*51a0*/  @!P1 R2UR UR4, R0 ;  /* 0x00000000000492ca */ /* 0x000fe200000e0000 */
[----:B------:R-:W-:Y:S01]  /*51b0*/  VOTEU.ALL UP0, P1 ;  /* 0x0000000000ff7886 */ /* 0x000fe20000800000 */
[----:B------:R-:W-:Y:S01]  /*51c0*/  UMOV UR11, UR35 ;  /* 0x00000023000b7c82 */ /* 0x000fe20008000000 */
[----:B------:R-:W-:Y:S01]  /*51d0*/  UMOV UR12, UR36 ;  /* 0x00000024000c7c82 */ /* 0x000fe20008000000 */
[C---:B------:R-:W-:Y:S01]  /*51e0*/  ISETP.NE.AND P0, PT, R14.reuse, 0x2, PT ;  /* 0x000000020e00780c */ /* 0x040fe20003f05270 */
[----:B------:R-:W-:Y:S01]  /*51f0*/  UPLOP3.LUT UP3, UPT, UPT, UPT, UPT, 0x80, 0x8 ;  /* 0x000000000008789c */ /* 0x000fe20003f6f070 */
[----:B------:R-:W-:Y:S01]  /*5200*/  IMAD.U32 R8, RZ, RZ, UR5 ;  /* 0x00000005ff087e24 */ /* 0x000fe2000f8e00ff */
[----:B------:R-:W-:Y:S01]  /*5210*/  LOP3.LUT R15, R15, 0x1, RZ, 0x3c, !PT ;  /* 0x000000010f0f7812 */ /* 0x000fe200078e3cff */
[----:B------:R-:W-:Y:S01]  /*5220*/  UMOV UR36, UR29 ;  /* 0x0000001d00247c82 */ /* 0x000fe20008000000 */
[----:B------:R-:W-:Y:S01]  /*5230*/  SEL R0, RZ, 0x1, P0 ;  /* 0x00000001ff007807 */ /* 0x000fe20000000000 */
[----:B------:R-:W-:Y:S01]  /*5240*/  UIADD3 UR20, UPT, UPT, UR13, UR18, URZ ;  /* 0x000000120d147290 */ /* 0x000fe2000fffe0ff */
[----:B------:R-:W-:Y:S01]  /*5250*/  SEL R14, R14, RZ, P0 ;  /* 0x000000ff0e0e7207 */ /* 0x000fe20000000000 */
[----:B------:R-:W-:Y:S01]  /*5260*/  UIADD3 UR16, UPT, UPT, UR14, UR16, URZ ;  /* 0x000000100e107290 */ /* 0x000fe2000fffe0ff */
[----:B------:R-:W-:Y:S01]  /*5270*/  IMAD.U32 R9, RZ, RZ, UR4 ;  /* 0x00000004ff097e24 */ /* 0x000fe2000f8e00ff */
[----:B------:R-:W-:Y:S02]  /*5280*/  @!P1 R2UR UR4, R8 ;  /* 0x00000000080492ca */ /* 0x000fe400000e0000 */
[----:B------:R-:W-:Y:S02]  /*5290*/  LOP3.LUT R13, R13, R0, RZ, 0x3c, !PT ;  /* 0x000000000d0d7212 */ /* 0x000fe400078e3cff */
[----:B------:R-:W-:Y:S11]  /*52a0*/  @!P1 R2UR UR5, R9 ;  /* 0x00000000090592ca */ /* 0x000ff600000e0000 */
[----:B------:R-:W-:Y:S02]  /*52b0*/  @!UPT UIADD3 URZ, UPT, UPT, URZ, URZ, URZ ;  /* 0x000000fffffff290 */ /* 0x000fe4000fffe0ff */
[----:B------:R2:W-:Y:S01]  /*52c0*/  @!UP0 UTMALDG.3D [UR8], [UR4], desc[UR6] ;  /* 0x00000608040085b4 */ /* 0x0005e20008011000 */
[----:B------:R2:W-:Y:S01]  /*52d0*/  @!P1 SYNCS.ARRIVE.TRANS64.RED.A0TR RZ, [UR21+0x98], R7 ;  /* 0x00009807ffff99a7 */ /* 0x0005e20008300415 */
[----:B------:R-:W-:Y:S01]  /*52e0*/  SYNCS.ARRIVE.TRANS64.RED.A1T0 RZ, [UR37], RZ ;  /* 0x000000ffffff79a7 */ /* 0x000fe20008100425 */
[----:B------:R-:W-:Y:S05]  /*52f0*/  BRA.U UP1, `(.L_x_90) ;  /* 0xfffffff101707547 */ /* 0x000fea000b83ffff */
[----:B------:R-:W-:-:S04]  /*5300*/  SHF.L.U32 R2, R15, 0x1f, RZ ;  /* 0x0000001f0f027819 */ /* 0x000fc800000006ff */
[----:B------:R-:W3:Y:S02]  /*5310*/  SYNCS.PHASECHK.TRANS64.TRYWAIT P0, [UR21+0xa0], R2 ;  /* 0x0000a002ff0075a7 */ /* 0x000ee40008001115 */
[----:B---3--:R-:W-:Y:S05]  /*5320*/  @!P0 BRA `(.L_x_91) ;  /* 0x0000004000e08947 */ /* 0x008fea0003800000 */
.L_x_189:
[----:B------:R-:W4:Y:S02]  /*5330*/  SYNCS.PHASECHK.TRANS64.TRYWAIT P0, [UR21+0xa8], R2 ;  /* 0x0000a802ff0075a7 */ /* 0x000f240008001115 */
[----:B----4-:R-:W-:Y:S05]  /*5340*/  @!P0 BRA `(.L_x_92) ;  /* 0x0000004000f08947 */ /* 0x010fea0003800000 */
.L_x_191:
[----:B------:R-:W4:Y:S02]  /*5350*/  SYNCS.PHASECHK.TRANS64.TRYWAIT P0, [UR21+0xb0], R2 ;  /* 0x0000b002ff0075a7 */ /* 0x000f240008001115 */
[----:B----4-:R-:W-:Y:S05]  /*5360*/  @!P0 BRA `(.L_x_93) ;  /* 0x0000004400008947 */ /* 0x010fea0003800000 */
.L_x_193:
[----:B---3--:R-:W-:-:S07]  /*5370*/  MOV R0, UR21 ;  /* 0x0000001500007c02 */ /* 0x008fce0008000f00 */
.L_x_94:
[----:B---3--:R-:W-:-:S04]  /*5380*/  SHF.L.U32 R2, R15, 0x1f, RZ ;  /* 0x0000001f0f027819 */ /* 0x008fc800000006ff */
[----:B------:R3:W4:Y:S03]  /*5390*/  SYNCS.PHASECHK.TRANS64.TRYWAIT P0, [R0+URZ+0xb8], R2 ;  /* 0x0000b802000075a7 */ /* 0x00072600080011ff */
[----:B----4-:R-:W-:Y:S05]  /*53a0*/  @!P0 NANOSLEEP.SYNCS 0x989680 ;  /* 0x009896800000895d */ /* 0x010fea0003900000 */
[----:B------:R-:W4:Y:S02]  /*53b0*/  @!P0 SYNCS.PHASECHK.TRANS64 P0, [R0+URZ+0xb8], R2 ;  /* 0x0000b802000085a7 */ /* 0x000f2400080010ff */
[----:B-12-4-:R-:W-:Y:S05]  /*53c0*/  @P0 EXIT ;  /* 0x000000000000094d */ /* 0x016fea0003800000 */
[----:B------:R-:W-:Y:S05]  /*53d0*/  BRA `(.L_x_94) ;  /* 0xfffffffc00e87947 */ /* 0x000fea000383ffff */
.L_x_79:
[----:B------:R-:W-:-:S06]  /*53e0*/  UISETP.GE.AND UP0, UPT, UR17, 0x4, UPT ;  /* 0x000000041100788c */ /* 0x000fcc000bf06270 */
[----:B------:R-:W-:-:S13]  /*53f0*/  PLOP3.LUT P0, PT, PT, PT, UP0, 0x80, 0x8 ;  /* 0x000000000008781c */ /* 0x000fda0003f0f008 */
[----:B------:R-:W-:Y:S05]  /*5400*/  @!P0 EXIT ;  /* 0x000000000000894d */ /* 0x000fea0003800000 */
[----:B------:R-:W1:Y:S08]  /*5410*/  S2UR UR4, SR_CgaCtaId ;  /* 0x00000000000479c3 */ /* 0x000e700000008800 */
[----:B------:R-:W-:Y:S01]  /*5420*/  BAR.SYNC.DEFER_BLOCKING 0x6, 0xa0 ;  /* 0x0182800000007b1d */ /* 0x000fe20000010000 */
[C---:B------:R-:W-:Y:S01]  /*5430*/  IMAD.SHL.U32 R2, R67.reuse, 0x10, RZ ;  /* 0x0000001043027824 */ /* 0x040fe200078e00ff */
[C---:B------:R-:W-:Y:S01]  /*5440*/  SHF.L.U32 R23, R67.reuse, 0x10, RZ ;  /* 0x0000001043177819 */ /* 0x040fe200000006ff */
[C---:B------:R-:W-:Y:S01]  /*5450*/  IMAD.SHL.U32 R66, R67.reuse, 0x2, RZ ;  /* 0x0000000243427824 */ /* 0x040fe200078e00ff */
[----:B------:R-:W-:Y:S01]  /*5460*/  LOP3.LUT R68, R67, 0x60, RZ, 0xc0, !PT ;  /* 0x0000006043447812 */ /* 0x000fe200078ec0ff */
[----:B------:R-:W-:Y:S01]  /*5470*/  HFMA2 R63, -RZ, RZ, 0, 5.9604644775390625e-08 ;  /* 0x00000001ff3f7431 */ /* 0x000fe200000001ff */
[----:B------:R-:W-:-:S02]  /*5480*/  UMOV UR45, 0x400 ;  /* 0x00000400002d7882 */ /* 0x000fc40000000000 */
[----:B------:R-:W2:Y:S01]  /*5490*/  LDC.64 R50, c[0x0][0x8b0] ;  /* 0x00022c00ff327b82 */ /* 0x000ea20000000a00 */
[----:B------:R-:W-:Y:S01]  /*54a0*/  LOP3.LUT R3, R2, 0x60, RZ, 0xc0, !PT ;  /* 0x0000006002037812 */ /* 0x000fe200078ec0ff */
[----:B------:R-:W-:Y:S01]  /*54b0*/  HFMA2 R61, -RZ, RZ, 0, 0 ;  /* 0x00000000ff3d7431 */ /* 0x000fe200000001ff */
[----:B------:R-:W-:Y:S01]  /*54c0*/  LOP3.LUT R65, R67, 0x2, RZ, 0xc0, !PT ;  /* 0x0000000243417812 */ /* 0x000fe200078ec0ff */
[----:B------:R-:W-:Y:S01]  /*54d0*/  IMAD.MOV.U32 R22, RZ, RZ, RZ ;  /* 0x000000ffff167224 */ /* 0x000fe200078e00ff */
[----:B------:R-:W-:Y:S01]  /*54e0*/  LOP3.LUT R66, R3, 0xc, R66, 0xf8, !PT ;  /* 0x0000000c03427812 */ /* 0x000fe200078ef842 */
[----:B------:R-:W-:Y:S01]  /*54f0*/  IMAD.MOV.U32 R59, RZ, RZ, RZ ;  /* 0x000000ffff3b7224 */ /* 0x000fe200078e00ff */
[----:B------:R-:W-:Y:S01]  /*5500*/  LOP3.LUT R23, R23, 0x600000, RZ, 0xc0, !PT ;  /* 0x0060000017177812 */ /* 0x000fe200078ec0ff */
[----:B------:R-:W3:Y:S01]  /*5510*/  LDC.64 R48, c[0x0][0x8a8] ;  /* 0x00022a00ff307b82 */ /* 0x000ee20000000a00 */
[----:B------:R-:W-:Y:S01]  /*5520*/  LOP3.LUT R66, R66, 0x790, R2, 0xf8, !PT ;  /* 0x0000079042427812 */ /* 0x000fe200078ef802 */
[----:B------:R-:W4:Y:S01]  /*5530*/  LDCU UR59, c[0x0][0x370] ;  /* 0x00006e00ff3b77ac */ /* 0x000f220008000800 */
[----:B------:R-:W-:-:S02]  /*5540*/  LOP3.LUT R67, R67, 0x4, RZ, 0xc0, !PT ;  /* 0x0000000443437812 */ /* 0x000fc400078ec0ff */
[----:B------:R-:W-:Y:S01]  /*5550*/  MOV R62, RZ ;  /* 0x000000ff003e7202 */ /* 0x000fe20000000f00 */
[----:B------:R-:W2:Y:S01]  /*5560*/  LDCU UR43, c[0x0][0xb0c] ;  /* 0x00016180ff2b77ac */ /* 0x000ea20008000800 */
[----:B-1----:R-:W-:Y:S01]  /*5570*/  ULEA UR45, UR4, UR45, 0x18 ;  /* 0x0000002d042d7291 */ /* 0x002fe2000f8ec0ff */
[----:B------:R-:W1:Y:S03]  /*5580*/  LDCU UR39, c[0x0][0xb30] ;  /* 0x00016600ff2777ac */ /* 0x000e660008000800 */
[----:B------:R-:W-:Y:S01]  /*5590*/  UIADD3 UR4, UPT, UPT, UR45, 0x200, URZ ;  /* 0x000002002d047890 */ /* 0x000fe2000fffe0ff */
[----:B------:R-:W1:Y:S04]  /*55a0*/  LDCU.64 UR56, c[0x0][0x888] ;  /* 0x00011100ff3877ac */ /* 0x000e680008000a00 */
[----:B------:R-:W4:Y:S01]  /*55b0*/  LDS R0, [UR45+0x180] ;  /* 0x0001802dff007984 */ /* 0x000f220008000800 */
[----:B------:R-:W-:Y:S01]  /*55c0*/  IMAD.U32 R57, RZ, RZ, UR4 ;  /* 0x00000004ff397e24 */ /* 0x000fe2000f8e00ff */
[----:B------:R-:W1:Y:S03]  /*55d0*/  LDCU.64 UR40, c[0x0][0xb28] ;  /* 0x00016500ff2877ac */ /* 0x000e660008000a00 */
[----:B------:R-:W-:Y:S01]  /*55e0*/  IMAD R66, R66, 0x4, R57 ;  /* 0x0000000442427824 */ /* 0x000fe200078e0239 */
[----:B------:R-:W1:Y:S03]  /*55f0*/  LDCU.64 UR62, c[0x0][0x890] ;  /* 0x00011200ff3e77ac */ /* 0x000e660008000a00 */
[--C-:B------:R-:W-:Y:S01]  /*5600*/  IMAD R65, R65, -0x10, R66.reuse ;  /* 0xfffffff041417824 */ /* 0x100fe200078e0242 */
[----:B------:R-:W1:Y:S01]  /*5610*/  LDCU.128 UR52, c[0x0][0xb10] ;  /* 0x00016200ff3477ac */ /* 0x000e620008000c00 */
[----:B------:R-:W-:Y:S01]  /*5620*/  IMAD R64, R67, -0x10, R66 ;  /* 0xfffffff043407824 */ /* 0x000fe200078e0242 */
[----:B------:R-:W1:Y:S01]  /*5630*/  LDCU UR58, c[0x0][0x374] ;  /* 0x00006e80ff3a77ac */ /* 0x000e620008000800 */
[----:B------:R-:W-:Y:S01]  /*5640*/  UMOV UR47, URZ ;  /* 0x000000ff002f7c82 */ /* 0x000fe20008000000 */
[----:B------:R-:W-:Y:S01]  /*5650*/  UMOV UR46, URZ ;  /* 0x000000ff002e7c82 */ /* 0x000fe20008000000 */
[----:B-1234-:R-:W-:-:S07]  /*5660*/  IMAD.IADD R23, R0, 0x1, R23 ;  /* 0x0000000100177824 */ /* 0x01efce00078e0217 */
.L_x_138:
[----:B------:R-:W-:Y:S02]  /*5670*/  LEA R3, R59, UR45, 0x3 ;  /* 0x0000002d3b037c11 */ /* 0x000fe4000f8e18ff */
[----:B------:R-:W-:Y:S02]  /*5680*/  SHF.L.U32 R0, R61, 0x1f, RZ ;  /* 0x0000001f3d007819 */ /* 0x000fe400000006ff */
[----:B-1----:R-:W-:Y:S02]  /*5690*/  LEA R4, R59, UR45, 0x4 ;  /* 0x0000002d3b047c11 */ /* 0x002fe4000f8e20ff */
[----:B------:R-:W1:Y:S02]  /*56a0*/  SYNCS.PHASECHK.TRANS64.TRYWAIT P0, [R3+URZ+0xd0], R0 ;  /* 0x0000d000030075a7 */ /* 0x000e6400080011ff */
[----:B-12---:R-:W-:Y:S05]  /*56b0*/  @!P0 BRA `(.L_x_95) ;  /* 0x0000004000448947 */ /* 0x006fea0003800000 */
.L_x_194:
        /* <DEDUP_REMOVED lines=8> */
[----:B--2---:R-:W-:Y:S11]  /*5740*/  LOP3.LUT P0, RZ, R6, 0x1, RZ, 0xc0, !PT ;  /* 0x0000000106ff7812 */ /* 0x004ff6000780c0ff */
[----:B------:R-:W-:Y:S02]  /*5750*/  @!UPT UIADD3 URZ, UPT, UPT, URZ, URZ, URZ ;  /* 0x000000fffffff290 */ /* 0x000fe4000fffe0ff */
[----:B---3--:R-:W-:Y:S01]  /*5760*/  VOTEU.ANY UP1, P0 ;  /* 0x0000000000ff7886 */ /* 0x008fe20000020100 */
[----:B------:R-:W-:Y:S01]  /*5770*/  PLOP3.LUT P0, PT, PT, PT, UP1, 0x80, 0x8 ;  /* 0x000000000008781c */ /* 0x000fe20003f0f018 */
[----:B------:R-:W-:Y:S11]  /*5780*/  UP2UR UR61, UPR, URZ, 0x2 ;  /* 0x00000002ff3d7883 */ /* 0x000ff60008000000 */
[----:B------:R-:W-:Y:S01]  /*5790*/  @!UPT UIADD3 URZ, UPT, UPT, URZ, URZ, URZ ;  /* 0x000000fffffff290 */ /* 0x000fe2000fffe0ff */
[----:B-1----:R-:W-:Y:S02]  /*57a0*/  @P0 SHF.R.U32.HI R0, RZ, 0x10, R5 ;  /* 0x00000010ff000819 */ /* 0x002fe40000011605 */
        /* <DEDUP_REMOVED lines=12> */
[----:B------:R-:W2:Y:S01]  /*5870*/  LDCU UR12, c[0x0][0xb20] ;  /* 0x00016400ff0c77ac */ /* 0x000ea20008000800 */
[----:B------:R-:W-:Y:S02]  /*5880*/  UIMAD.WIDE.U32 UR4, UR58, UR55, URZ ;  /* 0x000000373a0472a5 */ /* 0x000fe4000f8e00ff */
[----:B------:R-:W-:Y:S02]  /*5890*/  UIMAD.WIDE.U32 UR6, UR59, UR52, URZ ;  /* 0x000000343b0672a5 */ /* 0x000fe4000f8e00ff */
[----:B------:R-:W-:Y:S02]  /*58a0*/  UISETP.NE.AND UP0, UPT, UR54, 0x1, UPT ;  /* 0x000000013600788c */ /* 0x000fe4000bf05270 */
[----:B------:R-:W-:Y:S02]  /*58b0*/  UIMAD.WIDE.U32 UR8, UR37, UR55, URZ ;  /* 0x00000037250872a5 */ /* 0x000fe4000f8e00ff */
[----:B------:R-:W-:Y:S02]  /*58c0*/  UIMAD.WIDE.U32 UR10, UR38, UR52, URZ ;  /* 0x00000034260a72a5 */ /* 0x000fe4000f8e00ff */
[----:B------:R-:W-:Y:S02]  /*58d0*/  UISETP.NE.AND UP1, UPT, UR43, 0x1, UPT ;  /* 0x000000012b00788c */ /* 0x000fe4000bf25270 */
[----:B------:R-:W-:Y:S01]  /*58e0*/  UISETP.NE.AND UP2, UPT, UR42, 0x1, UPT ;  /* 0x000000012a00788c */ /* 0x000fe2000bf45270 */
[----:B------:R-:W-:Y:S02]  /*58f0*/  UMOV UR4, UR5 ;  /* 0x0000000500047c82 */ /* 0x000fe40008000000 */
[----:B--2---:R-:W-:Y:S03]  /*5900*/  USHF.R.U32.HI UR5, URZ, UR12, UR4 ;  /* 0x0000000cff057299 */ /* 0x004fe60008011604 */
[----:B------:R-:W-:Y:S02]  /*5910*/  UMOV UR4, UR7 ;  /* 0x0000000700047c82 */ /* 0x000fe40008000000 */
[----:B------:R-:W-:Y:S02]  /*5920*/  USHF.R.U32.HI UR7, URZ, UR53, UR4 ;  /* 0x00000035ff077299 */ /* 0x000fe40008011604 */
[----:B------:R-:W-:Y:S02]  /*5930*/  USEL UR4, UR58, UR5, !UP0 ;  /* 0x000000053a047287 */ /* 0x000fe4000c000000 */
[----:B------:R-:W-:Y:S01]  /*5940*/  USEL UR7, UR59, UR7, !UP1 ;  /* 0x000000073b077287 */ /* 0x000fe2000c800000 */
[----:B------:R-:W-:Y:S01]  /*5950*/  UMOV UR5, UR9 ;  /* 0x0000000900057c82 */ /* 0x000fe20008000000 */
[----:B------:R-:W-:Y:S02]  /*5960*/  UIMAD.WIDE.U32 UR8, UR4, UR40, URZ ;  /* 0x00000028040872a5 */ /* 0x000fe4000f8e00ff */
[----:B------:R-:W-:Y:S03]  /*5970*/  USHF.R.U32.HI UR6, URZ, UR12, UR5 ;  /* 0x0000000cff067299 */ /* 0x000fe60008011605 */
[----:B------:R-:W-:Y:S01]  /*5980*/  UMOV UR5, UR11 ;  /* 0x0000000b00057c82 */ /* 0x000fe20008000000 */
[----:B------:R-:W-:Y:S02]  /*5990*/  UIMAD.WIDE.U32 UR10, UR7, UR40, URZ ;  /* 0x00000028070a72a5 */ /* 0x000fe4000f8e00ff */
[----:B------:R-:W-:Y:S02]  /*59a0*/  USHF.R.U32.HI UR12, URZ, UR53, UR5 ;  /* 0x00000035ff0c7299 */ /* 0x000fe40008011605 */
[----:B------:R-:W-:Y:S01]  /*59b0*/  USEL UR6, UR37, UR6, !UP0 ;  /* 0x0000000625067287 */ /* 0x000fe2000c000000 */
[----:B------:R-:W-:Y:S02]  /*59c0*/  UMOV UR5, UR9 ;  /* 0x0000000900057c82 */ /* 0x000fe40008000000 */
[----:B------:R-:W-:Y:S01]  /*59d0*/  UMOV UR10, UR11 ;  /* 0x0000000b000a7c82 */ /* 0x000fe20008000000 */
[----:B------:R-:W-:Y:S02]  /*59e0*/  @UP2 USHF.R.U32.HI UR4, URZ, UR41, UR5 ;  /* 0x00000029ff042299 */ /* 0x000fe40008011605 */
[----:B------:R-:W-:Y:S02]  /*59f0*/  @UP2 USHF.R.U32.HI UR7, URZ, UR41, UR10 ;  /* 0x00000029ff072299 */ /* 0x000fe4000801160a */
[----:B------:R-:W-:Y:S02]  /*5a00*/  UIMAD UR4, UR42, UR4, URZ ;  /* 0x000000042a0472a4 */ /* 0x000fe4000f8e02ff */
        /* <DEDUP_REMOVED lines=8> */
[----:B------:R-:W-:Y:S02]  /*5a90*/  USEL UR11, UR6, UR4, !UP2 ;  /* 0x00000004060b7287 */ /* 0x000fe4000d000000 */
[----:B------:R-:W-:Y:S02]  /*5aa0*/  UIADD3 UR8, UPT, UPT, -UR5, URZ, URZ ;  /* 0x000000ff05087290 */ /* 0x000fe4000fffe1ff */
[----:B------:R-:W-:Y:S01]  /*5ab0*/  UIADD3 UR10, UPT, UPT, -UR11, URZ, URZ ;  /* 0x000000ff0b0a7290 */ /* 0x000fe2000fffe1ff */
[----:B------:R-:W-:Y:S01]  /*5ac0*/  @!UP0 UMOV UR4, UR9 ;  /* 0x0000000900048c82 */ /* 0x000fe20008000000 */
[----:B------:R-:W-:Y:S02]  /*5ad0*/  UIADD3 UR9, UPT, UPT, -UR6, URZ, URZ ;  /* 0x000000ff06097290 */ /* 0x000fe4000fffe1ff */
[----:B------:R-:W-:Y:S02]  /*5ae0*/  @!UP0 USHF.R.U32.HI UR4, URZ, UR41, UR4 ;  /* 0x00000029ff048299 */ /* 0x000fe40008011604 */
[----:B------:R-:W-:Y:S02]  /*5af0*/  UIMAD UR10, UR42, UR10, UR6 ;  /* 0x0000000a2a0a72a4 */ /* 0x000fe4000f8e0206 */
[----:B------:R-:W-:Y:S04]  /*5b00*/  @!UP0 USEL UR4, UR5, UR4, !UP2 ;  /* 0x0000000405048287 */ /* 0x000fe8000d000000 */
[----:B------:R-:W-:Y:S02]  /*5b10*/  @!UP0 UIMAD UR10, UR7, UR10, UR4 ;  /* 0x0000000a070a82a4 */ /* 0x000fe4000f8e0204 */
[----:B------:R-:W-:Y:S02]  /*5b20*/  @!UP0 UIADD3 UR11, UPT, UPT, UR11, -UR4, URZ ;  /* 0x800000040b0b8290 */ /* 0x000fe4000fffe0ff */
[----:B------:R-:W-:Y:S02]  /*5b30*/  UIMAD UR7, UR43, UR8, UR38 ;  /* 0x000000082b0772a4 */ /* 0x000fe4000f8e0226 */
[----:B------:R-:W-:Y:S02]  /*5b40*/  @!UP0 UIMAD UR6, UR11, UR42, UR5 ;  /* 0x0000002a0b0682a4 */ /* 0x000fe4000f8e0205 */
[----:B------:R-:W-:Y:S01]  /*5b50*/  UIMAD UR4, UR54, UR9, UR37 ;  /* 0x00000009360472a4 */ /* 0x000fe2000f8e0225 */
[----:B------:R-:W-:Y:S02]  /*5b60*/  @!UP0 UMOV UR5, UR10 ;  /* 0x0000000a00058c82 */ /* 0x000fe40008000000 */
[----:B------:R-:W-:Y:S02]  /*5b70*/  UIMAD UR38, UR5, UR43, UR7 ;  /* 0x0000002b052672a4 */ /* 0x000fe4000f8e0207 */
[----:B------:R-:W-:Y:S11]  /*5b80*/  UIMAD UR37, UR6, UR54, UR4 ;  /* 0x00000036062572a4 */ /* 0x000ff6000f8e0204 */
[----:B------:R-:W-:Y:S01]  /*5b90*/  @!UPT UIADD3 URZ, UPT, UPT, URZ, URZ, URZ ;  /* 0x000000fffffff290 */ /* 0x000fe2000fffe0ff */
.L_x_96:
[----:B------:R-:W-:Y:S01]  /*5ba0*/  UISETP.NE.AND UP0, UPT, UR39, 0x1, UPT ;  /* 0x000000012700788c */ /* 0x000fe2000bf05270 */
[----:B------:R-:W-:Y:S01]  /*5bb0*/  LOP3.LUT P0, RZ, R57, 0x1b0, RZ, 0xc0, !PT ;  /* 0x000001b039ff7812 */ /* 0x000fe2000780c0ff */
[----:B------:R-:W-:Y:S01]  /*5bc0*/  USHF.L.U32 UR50, UR16, 0x7, URZ ;  /* 0x0000000710327899 */ /* 0x000fe200080006ff */
[----:B------:R-:W-:Y:S01]  /*5bd0*/  BSSY.RECONVERGENT B6, `(.L_x_97) ;  /* 0x0000034000067945 */ /* 0x000fe20003800200 */
[----:B------:R-:W-:Y:S01]  /*5be0*/  USHF.L.U32 UR49, UR20, 0x6, URZ ;  /* 0x0000000614317899 */ /* 0x000fe200080006ff */
[----:B------:R-:W-:Y:S06]  /*5bf0*/  IADD3 R59, PT, PT, R59, 0x1, RZ ;  /* 0x000000013b3b7810 */ /* 0x000fec0007ffe0ff */
[----:B------:R-:W2:Y:S01]  /*5c00*/  @!UP0 LDCU.128 UR12, c[0x0][0xb10] ;  /* 0x00016200ff0c87ac */ /* 0x000ea20008000c00 */
[----:B------:R-:W3:Y:S01]  /*5c10*/  @!UP0 LDCU UR5, c[0x0][0xb0c] ;  /* 0x00016180ff0587ac */ /* 0x000ee20008000800 */
[----:B------:R-:W4:Y:S01]  /*5c20*/  @!UP0 LDCU UR10, c[0x0][0xb20] ;  /* 0x00016400ff0a87ac */ /* 0x000f220008000800 */
[----:B--2---:R-:W-:Y:S02]  /*5c30*/  UIMAD.WIDE.U32 UR8, UR38, UR12, URZ ;  /* 0x0000000c260872a5 */ /* 0x004fe4000f8e00ff */
[----:B------:R-:W-:Y:S02]  /*5c40*/  UIMAD.WIDE.U32 UR6, UR37, UR15, URZ ;  /* 0x0000000f250672a5 */ /* 0x000fe4000f8e00ff */
[----:B------:R-:W-:Y:S03]  /*5c50*/  @!UP0 UISETP.NE.AND UP1, UPT, UR14, 0x1, UPT ;  /* 0x000000010e00888c */ /* 0x000fe6000bf25270 */
[----:B------:R-:W-:Y:S01]  /*5c60*/  @!UP0 UMOV UR4, UR9 ;  /* 0x0000000900048c82 */ /* 0x000fe20008000000 */
[----:B---3--:R-:W-:Y:S02]  /*5c70*/  @!UP0 UISETP.NE.AND UP2, UPT, UR5, 0x1, UPT ;  /* 0x000000010500888c */ /* 0x008fe4000bf45270 */
[----:B------:R-:W-:Y:S01]  /*5c80*/  @!UP0 USHF.R.U32.HI UR4, URZ, UR13, UR4 ;  /* 0x0000000dff048299 */ /* 0x000fe20008011604 */
[----:B------:R-:W-:Y:S02]  /*5c90*/  @!UP0 UMOV UR6, UR7 ;  /* 0x0000000700068c82 */ /* 0x000fe40008000000 */
[----:B----4-:R-:W-:Y:S02]  /*5ca0*/  @!UP0 USHF.R.U32.HI UR6, URZ, UR10, UR6 ;  /* 0x0000000aff068299 */ /* 0x010fe40008011606 */
[----:B------:R-:W-:Y:S02]  /*5cb0*/  @!UP0 USEL UR7, UR38, UR4, !UP2 ;  /* 0x0000000426078287 */ /* 0x000fe4000d000000 */
[----:B------:R-:W-:Y:S04]  /*5cc0*/  @!UP0 USEL UR6, UR37, UR6, !UP1 ;  /* 0x0000000625068287 */ /* 0x000fe8000c800000 */
[----:B------:R-:W-:Y:S02]  /*5cd0*/  @!UP0 UIADD3 UR4, UPT, UPT, -UR7, UR6, URZ ;  /* 0x0000000607048290 */ /* 0x000fe4000fffe1ff */
[----:B------:R-:W-:Y:S02]  /*5ce0*/  @!UP0 UIADD3 UR6, UPT, UPT, UR7, -UR6, URZ ;  /* 0x8000000607068290 */ /* 0x000fe4000fffe0ff */
[----:B------:R-:W-:Y:S02]  /*5cf0*/  @!UP0 UIMAD UR38, UR4, UR5, UR38 ;  /* 0x00000005042682a4 */ /* 0x000fe4000f8e0226 */
[----:B------:R-:W-:Y:S01]  /*5d00*/  @!UP0 UIMAD UR37, UR6, UR14, UR37 ;  /* 0x0000000e062582a4 */ /* 0x000fe2000f8e0225 */
[----:B------:R-:W-:Y:S11]  /*5d10*/  @!P0 BRA `(.L_x_98) ;  /* 0x00000000007c8947 */ /* 0x000ff60003800000 */
[----:B------:R-:W2:Y:S01]  /*5d20*/  LDCU.64 UR8, c[0x4][0x80] ;  /* 0x01001000ff0877ac */ /* 0x000ea20008000a00 */
[----:B------:R-:W-:Y:S01]  /*5d30*/  MOV R2, 0x0 ;  /* 0x0000000000027802 */ /* 0x000fe20000000f00 */
[----:B------:R-:W-:Y:S02]  /*5d40*/  HFMA2 R12, -RZ, RZ, 0, 5.9604644775390625e-08 ;  /* 0x00000001ff0c7431 */ /* 0x000fe400000001ff */
[----:B------:R-:W-:Y:S01]  /*5d50*/  IMAD.MOV.U32 R8, RZ, RZ, 0x70 ;  /* 0x00000070ff087424 */ /* 0x000fe200078e00ff */
[----:B------:R3:W4:Y:S01]  /*5d60*/  LDC.64 R14, c[0x4][R2] ;  /* 0x01000000020e7b82 */ /* 0x0007220000000a00 */
[----:B------:R-:W1:Y:S01]  /*5d70*/  LDCU.64 UR6, c[0x4][0x88] ;  /* 0x01001100ff0677ac */ /* 0x000e620008000a00 */
[----:B------:R-:W-:Y:S01]  /*5d80*/  IMAD.MOV.U32 R13, RZ, RZ, RZ ;  /* 0x000000ffff0d7224 */ /* 0x000fe200078e00ff */
[----:B------:R-:W1:Y:S01]  /*5d90*/  LDCU.64 UR4, c[0x4][0x8] ;  /* 0x01000100ff0477ac */ /* 0x000e620008000a00 */
[----:B--2---:R-:W-:Y:S01]  /*5da0*/  MOV R5, UR9 ;  /* 0x0000000900057c02 */ /* 0x004fe20008000f00 */
[----:B------:R-:W-:Y:S01]  /*5db0*/  IMAD.U32 R4, RZ, RZ, UR8 ;  /* 0x00000008ff047e24 */ /* 0x000fe2000f8e00ff */
[----:B-1----:R-:W-:Y:S01]  /*5dc0*/  MOV R7, UR7 ;  /* 0x0000000700077c02 */ /* 0x002fe20008000f00 */
[----:B------:R-:W-:Y:S01]  /*5dd0*/  IMAD.U32 R6, RZ, RZ, UR6 ;  /* 0x00000006ff067e24 */ /* 0x000fe2000f8e00ff */
[----:B------:R-:W-:Y:S01]  /*5de0*/  MOV R11, UR5 ;  /* 0x00000005000b7c02 */ /* 0x000fe20008000f00 */
[----:B------:R-:W-:Y:S02]  /*5df0*/  IMAD.U32 R10, RZ, RZ, UR4 ;  /* 0x00000004ff0a7e24 */ /* 0x000fe4000f8e00ff */
[----:B------:R-:W-:Y:S07]  /*5e00*/  LEPC R20, `(.L_x_99) ;  /* 0x000000001014794e */ /* 0x000fee0000000000 */
[----:B---345:R-:W-:Y:S05]  /*5e10*/  CALL.ABS.NOINC R14 ;  /* 0x000000000e007343 */ /* 0x038fea0003c00000 */
.L_x_99:
[----:B------:R-:W1:Y:S01]  /*5e20*/  LDCU.64 UR8, c[0x4][0x80] ;  /* 0x01001000ff0877ac */ /* 0x000e620008000a00 */
[----:B------:R-:W2:Y:S01]  /*5e30*/  LDC.64 R2, c[0x4][R2] ;  /* 0x0100000002027b82 */ /* 0x000ea20000000a00 */
[----:B------:R-:W-:Y:S02]  /*5e40*/  HFMA2 R12, -RZ, RZ, 0, 5.9604644775390625e-08 ;  /* 0x00000001ff0c7431 */ /* 0x000fe400000001ff */
[----:B------:R-:W-:Y:S02]  /*5e50*/  IMAD.MOV.U32 R8, RZ, RZ, 0x70 ;  /* 0x00000070ff087424 */ /* 0x000fe400078e00ff */
[----:B------:R-:W-:Y:S01]  /*5e60*/  IMAD.MOV.U32 R13, RZ, RZ, RZ ;  /* 0x000000ffff0d7224 */ /* 0x000fe200078e00ff */
[----:B------:R-:W3:Y:S01]  /*5e70*/  LDCU.64 UR6, c[0x4][0x88] ;  /* 0x01001100ff0677ac */ /* 0x000ee20008000a00 */
[----:B------:R-:W4:Y:S01]  /*5e80*/  LDCU.64 UR4, c[0x4][0x8] ;  /* 0x01000100ff0477ac */ /* 0x000f220008000a00 */
[----:B-1----:R-:W-:Y:S02]  /*5e90*/  MOV R4, UR8 ;  /* 0x0000000800047c02 */ /* 0x002fe40008000f00 */
[----:B------:R-:W-:Y:S02]  /*5ea0*/  MOV R5, UR9 ;  /* 0x0000000900057c02 */ /* 0x000fe40008000f00 */
[----:B---3--:R-:W-:Y:S01]  /*5eb0*/  MOV R7, UR7 ;  /* 0x0000000700077c02 */ /* 0x008fe20008000f00 */
[----:B------:R-:W-:Y:S01]  /*5ec0*/  IMAD.U32 R6, RZ, RZ, UR6 ;  /* 0x00000006ff067e24 */ /* 0x000fe2000f8e00ff */
[----:B----4-:R-:W-:Y:S01]  /*5ed0*/  MOV R11, UR5 ;  /* 0x00000005000b7c02 */ /* 0x010fe20008000f00 */
[----:B------:R-:W-:Y:S02]  /*5ee0*/  IMAD.U32 R10, RZ, RZ, UR4 ;  /* 0x00000004ff0a7e24 */ /* 0x000fe4000f8e00ff */
[----:B------:R-:W-:Y:S07]  /*5ef0*/  LEPC R20, `(.L_x_98) ;  /* 0x000000001014794e */ /* 0x000fee0000000000 */
[----:B--2---:R-:W-:Y:S05]  /*5f00*/  CALL.ABS.NOINC R2 ;  /* 0x0000000002007343 */ /* 0x004fea0003c00000 */
.L_x_98:
[----:B------:R-:W-:Y:S05]  /*5f10*/  BSYNC.RECONVERGENT B6 ;  /* 0x0000000000067941 */ /* 0x000fea0003800200 */
.L_x_97:
[----:B------:R-:W-:Y:S01]  /*5f20*/  R2UR UR4, R56 ;  /* 0x00000000380472ca */ /* 0x000fe200000e0000 */
[----:B------:R-:W-:Y:S01]  /*5f30*/  UISETP.NE.U32.AND UP0, UPT, UR62, URZ, UPT ;  /* 0x000000ff3e00728c */ /* 0x000fe2000bf05070 */
[----:B------:R-:W-:Y:S02]  /*5f40*/  ISETP.NE.U32.AND P4, PT, R50, RZ, PT ;  /* 0x000000ff3200720c */ /* 0x000fe40003f85070 */
[----:B------:R-:W-:Y:S01]  /*5f50*/  ISETP.NE.U32.AND P2, PT, RZ, UR56, PT ;  /* 0x00000038ff007c0c */ /* 0x000fe2000bf45070 */
[----:B------:R-:W-:Y:S01]  /*5f60*/  UISETP.NE.AND.EX UP1, UPT, UR63, URZ, UPT, UP0 ;  /* 0x000000ff3f00728c */ /* 0x000fe2000bf25300 */
[----:B------:R-:W-:Y:S01]  /*5f70*/  ISETP.NE.AND.EX P4, PT, R51, RZ, PT, P4 ;  /* 0x000000ff3300720c */ /* 0x000fe20003f85340 */
[----:B------:R-:W-:Y:S01]  /*5f80*/  UPLOP3.LUT UP0, UPT, UPT, UPT, UPT, 0x40, 0x4 ;  /* 0x000000000004789c */ /* 0x000fe20003f0e870 */
[----:B------:R-:W-:Y:S05]  /*5f90*/  ISETP.NE.AND.EX P2, PT, RZ, UR57, PT, P2 ;  /* 0x00000039ff007c0c */ /* 0x000fea000bf45320 */
[----:B------:R-:W-:Y:S06]  /*5fa0*/  UISETP.NE.AND UP2, UPT, UR4, URZ, UPT ;  /* 0x000000ff0400728c */ /* 0x000fec000bf45270 */
[----:B------:R-:W-:Y:S05]  /*5fb0*/  PLOP3.LUT P1, PT, PT, PT, UP2, 0x80, 0x8 ;  /* 0x000000000008781c */ /* 0x000fea0003f2f028 */
[----:B------:R-:W-:Y:S06]  /*5fc0*/  @UP2 UPLOP3.LUT UP0, UPT, UPT, UPT, UP1, 0x80, 0x8 ;  /* 0x000000000008289c */ /* 0x000fec0003f0f010 */
[----:B------:R-:W-:Y:S01]  /*5fd0*/  PLOP3.LUT P0, PT, PT, PT, UP0, 0x80, 0x8 ;  /* 0x000000000008781c */ /* 0x000fe20003f0f008 */
[----:B------:R-:W-:Y:S01]  /*5fe0*/  @!UPT UIADD3 URZ, UPT, UPT, URZ, URZ, URZ ;  /* 0x000000fffffff290 */ /* 0x000fe2000fffe0ff */
[----:B------:R-:W-:Y:S11]  /*5ff0*/  BRA.U !UP1, `(.L_x_100) ;  /* 0x00000001093c7547 */ /* 0x000ff6000b800000 */
[----:B------:R-:W-:Y:S01]  /*6000*/  UISETP.NE.U32.AND UP0, UPT, UR56, URZ, UPT ;  /* 0x000000ff3800728c */ /* 0x000fe2000bf05070 */
[----:B-1----:R-:W-:Y:S01]  /*6010*/  HFMA2 R0, -RZ, RZ, 0, 5.9604644775390625e-08 ;  /* 0x00000001ff007431 */ /* 0x002fe200000001ff */
[----:B------:R-:W1:Y:S01]  /*6020*/  LDCU.64 UR8, c[0x0][0x358] ;  /* 0x00006b00ff0877ac */ /* 0x000e620008000a00 */
[----:B------:R-:W-:Y:S01]  /*6030*/  IMAD.MOV.U32 R52, RZ, RZ, 0x1 ;  /* 0x00000001ff347424 */ /* 0x000fe200078e00ff */
[----:B------:R-:W-:Y:S06]  /*6040*/  UISETP.NE.AND.EX UP0, UPT, UR57, URZ, UPT, UP0 ;  /* 0x000000ff3900728c */ /* 0x000fec000bf05300 */
[----:B------:R-:W-:Y:S05]  /*6050*/  PLOP3.LUT P3, PT, PT, PT, UP0, 0x80, 0x8 ;  /* 0x000000000008781c */ /* 0x000fea0003f6f008 */
[----:B------:R-:W2:Y:S01]  /*6060*/  @UP0 LDCU.64 UR4, c[0x0][0x888] ;  /* 0x00011100ff0407ac */ /* 0x000ea20008000a00 */
[----:B------:R-:W-:Y:S07]  /*6070*/  @UP0 UIMAD UR6, UR36, UR62, URZ ;  /* 0x0000003e240602a4 */ /* 0x000fee000f8e02ff */
[----:B------:R-:W-:Y:S01]  /*6080*/  @!P3 PRMT R52, R0, 0x7610, R52 ;  /* 0x000076100034b816 */ /* 0x000fe20000000034 */
[----:B--2---:R-:W-:Y:S06]  /*6090*/  @UP0 UIMAD.WIDE UR4, UR6, 0x4, UR4 ;  /* 0x00000004060408a5 */ /* 0x004fec000f8e0204 */
[----:B------:R-:W-:Y:S01]  /*60a0*/  IMAD.U32 R2, RZ, RZ, UR4 ;  /* 0x00000004ff027e24 */ /* 0x000fe2000f8e00ff */
[----:B------:R-:W-:Y:S04]  /*60b0*/  MOV R3, UR5 ;  /* 0x0000000500037c02 */ /* 0x000fe80008000f00 */
[----:B------:R-:W2:Y:S01]  /*60c0*/  @!UP0 LDCU UR4, c[0x0][0x880] ;  /* 0x00011000ff0487ac */ /* 0x000ea20008000800 */
[----:B-1---5:R3:W5:Y:S02]  /*60d0*/  @P3 LDG.E R27, desc[UR8][R2.64] ;  /* 0x00000008021b3981 */ /* 0x022764000c1e1900 */
[----:B--23--:R-:W-:Y:S02]  /*60e0*/  @!P3 IMAD.U32 R27, RZ, RZ, UR4 ;  /* 0x00000004ff1bbe24 */ /* 0x00cfe4000f8e00ff */
.L_x_100:
[----:B------:R-:W-:Y:S05]  /*60f0*/  @!P4 BRA `(.L_x_101) ;  /* 0x000000000024c947 */ /* 0x000fea0003800000 */
[----:B------:R-:W-:Y:S01]  /*6100*/  ISETP.NE.U32.AND P3, PT, R48, RZ, PT ;  /* 0x000000ff3000720c */ /* 0x000fe20003f65070 */
[----:B------:R-:W2:Y:S03]  /*6110*/  LDCU.64 UR4, c[0x0][0x358] ;  /* 0x00006b00ff0477ac */ /* 0x000ea60008000a00 */
[----:B------:R-:W-:Y:S11]  /*6120*/  ISETP.NE.AND.EX P3, PT, R49, RZ, PT, P3 ;  /* 0x000000ff3100720c */ /* 0x000ff60003f65330 */
[----:B------:R-:W-:Y:S02]  /*6130*/  @!UPT UIADD3 URZ, UPT, UPT, URZ, URZ, URZ ;  /* 0x000000fffffff290 */ /* 0x000fe4000fffe0ff */
[----:B------:R-:W3:Y:S01]  /*6140*/  @P3 LDC.64 R2, c[0x0][0x8a8] ;  /* 0x00022a00ff023b82 */ /* 0x000ee20000000a00 */
[----:B-1----:R-:W-:Y:S04]  /*6150*/  @P3 IMAD R0, R50, UR36, RZ ;  /* 0x0000002432003c24 */ /* 0x002fe8000f8e02ff */
[----:B---3--:R-:W-:Y:S05]  /*6160*/  @P3 IMAD.WIDE R2, R0, 0x4, R2 ;  /* 0x0000000400023825 */ /* 0x008fea00078e0202 */
[----:B--2--5:R2:W5:Y:S02]  /*6170*/  @P3 LDG.E R24, desc[UR4][R2.64] ;  /* 0x0000000402183981 */ /* 0x024564000c1e1900 */
[----:B--2---:R-:W3:Y:S02]  /*6180*/  @!P3 LDC R24, c[0x0][0x8a0] ;  /* 0x00022800ff18bb82 */ /* 0x004ee40000000800 */
.L_x_101:
[----:B-----5:R-:W-:Y:S01]  /*6190*/  FSETP.NEU.AND P3, PT, R27, RZ, PT ;  /* 0x000000ff1b00720b */ /* 0x020fe20003f6d000 */
[----:B------:R-:W-:Y:S01]  /*61a0*/  BSSY B1, `(.L_x_102) ;  /* 0x0000039000017945 */ /* 0x000fe20003800000 */
[----:B------:R-:W-:Y:S01]  /*61b0*/  SEL R3, RZ, 0xffffffff, P2 ;  /* 0xffffffffff037807 */ /* 0x000fe20001000000 */
[----:B------:R-:W-:Y:S01]  /*61c0*/  IMAD.MOV.U32 R72, RZ, RZ, 0x1 ;  /* 0x00000001ff487424 */ /* 0x000fe200078e00ff */
[----:B------:R-:W-:Y:S01]  /*61d0*/  @P1 LOP3.LUT P2, RZ, R52, 0xff, RZ, 0xc0, !PT ;  /* 0x000000ff34ff1812 */ /* 0x000fe2000784c0ff */
[C---:B------:R-:W-:Y:S01]  /*61e0*/  IMAD R25, R22.reuse, 0x40, R23 ;  /* 0x0000004016197824 */ /* 0x040fe200078e0217 */
[----:B-1----:R-:W-:Y:S01]  /*61f0*/  @P1 SEL R0, RZ, 0xffffffff, P3 ;  /* 0xffffffffff001807 */ /* 0x002fe20001800000 */
[----:B------:R-:W-:Y:S01]  /*6200*/  IMAD R60, R67, -0x10, R65 ;  /* 0xfffffff0433c7824 */ /* 0x000fe200078e0241 */
[----:B------:R-:W-:Y:S01]  /*6210*/  LOP3.LUT R63, R63, 0x1, RZ, 0x3c, !PT ;  /* 0x000000013f3f7812 */ /* 0x000fe200078e3cff */
[----:B------:R-:W-:Y:S01]  /*6220*/  IMAD.MOV.U32 R71, RZ, RZ, RZ ;  /* 0x000000ffff477224 */ /* 0x000fe200078e00ff */
[C---:B------:R-:W-:Y:S02]  /*6230*/  @P0 SEL R0, R3.reuse, R0, !P2 ;  /* 0x0000000003000207 */ /* 0x040fe40005000000 */
[----:B------:R-:W-:Y:S02]  /*6240*/  CS2R R38, SRZ ;  /* 0x0000000000267805 */ /* 0x000fe4000001ff00 */
[----:B------:R-:W-:Y:S02]  /*6250*/  LEA R70, R22, UR45, 0x3 ;  /* 0x0000002d16467c11 */ /* 0x000fe4000f8e18ff */
[----:B------:R-:W-:Y:S02]  /*6260*/  CS2R R36, SRZ ;  /* 0x0000000000247805 */ /* 0x000fe4000001ff00 */
[----:B------:R-:W-:Y:S02]  /*6270*/  @P1 LOP3.LUT R0, R0, 0x1, RZ, 0xc0, !PT ;  /* 0x0000000100001812 */ /* 0x000fe400078ec0ff */
[----:B------:R-:W-:Y:S02]  /*6280*/  CS2R R34, SRZ ;  /* 0x0000000000227805 */ /* 0x000fe4000001ff00 */
[----:B------:R-:W-:Y:S02]  /*6290*/  PLOP3.LUT P2, PT, PT, PT, UP1, 0x80, 0x8 ;  /* 0x000000000008781c */ /* 0x000fe40003f4f018 */
[----:B------:R-:W-:Y:S02]  /*62a0*/  CS2R R32, SRZ ;  /* 0x0000000000207805 */ /* 0x000fe4000001ff00 */
[----:B------:R-:W-:Y:S02]  /*62b0*/  ISETP.NE.U32.OR P5, PT, R0, 0x1, !P1 ;  /* 0x000000010000780c */ /* 0x000fe40004fa5470 */
[----:B------:R-:W-:Y:S02]  /*62c0*/  CS2R R42, SRZ ;  /* 0x00000000002a7805 */ /* 0x000fe4000001ff00 */
[----:B------:R-:W-:Y:S02]  /*62d0*/  LOP3.LUT P4, R58, R52, 0xff, RZ, 0xc0, !PT ;  /* 0x000000ff343a7812 */ /* 0x000fe4000788c0ff */
[----:B------:R-:W-:Y:S02]  /*62e0*/  CS2R R40, SRZ ;  /* 0x0000000000287805 */ /* 0x000fe4000001ff00 */
[----:B------:R-:W-:Y:S02]  /*62f0*/  SEL R2, RZ, 0xffffffff, P3 ;  /* 0xffffffffff027807 */ /* 0x000fe40001800000 */
[----:B------:R-:W-:Y:S02]  /*6300*/  CS2R R46, SRZ ;  /* 0x00000000002e7805 */ /* 0x000fe4000001ff00 */
[----:B------:R-:W-:Y:S02]  /*6310*/  P2R R69, PR, RZ, 0x20 ;  /* 0x00000020ff457803 */ /* 0x000fe40000000000 */
[----:B------:R-:W-:Y:S02]  /*6320*/  CS2R R44, SRZ ;  /* 0x00000000002c7805 */ /* 0x000fe4000001ff00 */
[----:B------:R-:W-:Y:S02]  /*6330*/  @P2 SEL R2, R3, R2, !P4 ;  /* 0x0000000203022207 */ /* 0x000fe40006000000 */
[----:B------:R-:W-:Y:S02]  /*6340*/  @P5 SHF.L.U32 R0, R63, 0x1f, RZ ;  /* 0x0000001f3f005819 */ /* 0x000fe400000006ff */
[----:B------:R-:W-:Y:S02]  /*6350*/  LOP3.LUT R2, R2, 0x1, RZ, 0xc0, !PT ;  /* 0x0000000102027812 */ /* 0x000fe400078ec0ff */
[----:B------:R1:W2:Y:S02]  /*6360*/  @P5 SYNCS.PHASECHK.TRANS64.TRYWAIT P1, [UR45+0x80], R0 ;  /* 0x00008000ff0055a7 */ /* 0x0002a4000802112d */
[----:B------:R-:W-:Y:S04]  /*6370*/  ISETP.NE.U32.AND P2, PT, R2, 0x1, PT ;  /* 0x000000010200780c */ /* 0x000fe80003f45070 */
[----:B------:R-:W-:Y:S02]  /*6380*/  P2R R73, PR, RZ, 0x4 ;  /* 0x00000004ff497803 */ /* 0x000fe40000000000 */
[----:B-1----:R-:W-:Y:S04]  /*6390*/  SHF.L.U32 R0, R62, 0x1f, RZ ;  /* 0x0000001f3e007819 */ /* 0x002fe800000006ff */
[----:B------:R1:W4:Y:S01]  /*63a0*/  SYNCS.PHASECHK.TRANS64.TRYWAIT P0, [R70+URZ+0xf0], R0 ;  /* 0x0000f000460075a7 */ /* 0x00032200080011ff */
[----:B--2---:R-:W-:Y:S01]  /*63b0*/  @P5 SEL R72, RZ, 0x1, !P1 ;  /* 0x00000001ff485807 */ /* 0x004fe20004800000 */
[----:B-1----:R-:W-:Y:S06]  /*63c0*/  @!P5 BRA `(.L_x_103) ;  /* 0x000000000058d947 */ /* 0x002fec0003800000 */
[----:B------:R-:W-:Y:S01]  /*63d0*/  IMAD.MOV.U32 R39, RZ, RZ, RZ ;  /* 0x000000ffff277224 */ /* 0x000fe200078e00ff */
[----:B------:R-:W-:Y:S01]  /*63e0*/  ISETP.NE.AND P1, PT, R72, RZ, PT ;  /* 0x000000ff4800720c */ /* 0x000fe20003f25270 */
[----:B------:R-:W-:Y:S01]  /*63f0*/  BSSY B0, `(.L_x_104) ;  /* 0x000000c000007945 */ /* 0x000fe20003800000 */
[----:B------:R-:W-:Y:S02]  /*6400*/  CS2R R46, SRZ ;  /* 0x00000000002e7805 */ /* 0x000fe4000001ff00 */
[----:B------:R-:W-:Y:S02]  /*6410*/  CS2R R44, SRZ ;  /* 0x00000000002c7805 */ /* 0x000fe4000001ff00 */
[----:B------:R-:W-:Y:S02]  /*6420*/  CS2R R42, SRZ ;  /* 0x00000000002a7805 */ /* 0x000fe4000001ff00 */
[----:B------:R-:W-:Y:S02]  /*6430*/  CS2R R40, SRZ ;  /* 0x0000000000287805 */ /* 0x000fe4000001ff00 */
[----:B------:R-:W-:Y:S02]  /*6440*/  CS2R R34, SRZ ;  /* 0x0000000000227805 */ /* 0x000fe4000001ff00 */
[----:B------:R-:W-:Y:S02]  /*6450*/  CS2R R32, SRZ ;  /* 0x0000000000207805 */ /* 0x000fe4000001ff00 */
[----:B------:R-:W-:Y:S01]  /*6460*/  CS2R R36, SRZ ;  /* 0x0000000000247805 */ /* 0x000fe2000001ff00 */
[----:B------:R-:W-:Y:S06]  /*6470*/  @P1 BRA `(.L_x_105) ;  /* 0x00000000000c1947 */ /* 0x000fec0003800000 */
[----:B------:R-:W-:Y:S04]  /*6480*/  SHF.L.U32 R3, R63, 0x1f, RZ ;  /* 0x0000001f3f037819 */ /* 0x000fe800000006ff */
[----:B------:R-:W1:Y:S02]  /*6490*/  SYNCS.PHASECHK.TRANS64.TRYWAIT P1, [UR45+0x80], R3 ;  /* 0x00008003ff0075a7 */ /* 0x000e64000802112d */
[----:B-1----:R-:W-:Y:S05]  /*64a0*/  @!P1 BRA `(.L_x_106) ;  /* 0x0000003000dc9947 */ /* 0x002fea0003800000 */
.L_x_105:
[----:B------:R-:W-:Y:S05]  /*64b0*/  BSYNC B0 ;  /* 0x0000000000007941 */ /* 0x000fea0003800000 */
.L_x_104:
[----:B------:R-:W-:Y:S01]  /*64c0*/  ISETP.NE.AND P1, PT, R73, RZ, PT ;  /* 0x000000ff4900720c */ /* 0x000fe20003f25270 */
[----:B------:R-:W-:Y:S11]  /*64d0*/  HFMA2 R71, -RZ, RZ, 0, 5.9604644775390625e-08 ;  /* 0x00000001ff477431 */ /* 0x000ff600000001ff */
[----:B------:R-:W-:Y:S01]  /*64e0*/  @!UPT UIADD3 URZ, UPT, UPT, URZ, URZ, URZ ;  /* 0x000000fffffff290 */ /* 0x000fe2000fffe0ff */
[----:B------:R2:W1:Y:S04]  /*64f0*/  @P1 LDS.128 R44, [R66] ;  /* 0x00000000422c1984 */ /* 0x0004680000000c00 */
[----:B------:R2:W1:Y:S04]  /*6500*/  @P1 LDS.128 R40, [R65+0x10] ;  /* 0x0000100041281984 */ /* 0x0004680000000c00 */
[----:B------:R2:W1:Y:S04]  /*6510*/  @P1 LDS.128 R32, [R64+0x20] ;  /* 0x0000200040201984 */ /* 0x0004680000000c00 */
[----:B------:R2:W1:Y:S02]  /*6520*/  @P1 LDS.128 R36, [R60+0x30] ;  /* 0x000030003c241984 */ /* 0x0004640000000c00 */
.L_x_103:
[----:B------:R-:W-:Y:S05]  /*6530*/  BSYNC B1 ;  /* 0x0000000000017941 */ /* 0x000fea0003800000 */
.L_x_102:
[----:B-1----:R-:W-:Y:S04]  /*6540*/  SHF.R.U32.HI R2, RZ, 0x15, R25 ;  /* 0x00000015ff027819 */ /* 0x002fe80000011619 */
[----:B------:R-:W-:Y:S01]  /*6550*/  LOP3.LUT P1, RZ, R2, 0x3, R53, 0x48, !PT ;  /* 0x0000000302ff7812 */ /* 0x000fe20007824835 */
[----:B------:R-:W-:Y:S01]  /*6560*/  @!UPT UIADD3 URZ, UPT, UPT, URZ, URZ, URZ ;  /* 0x000000fffffff290 */ /* 0x000fe2000fffe0ff */
[----:B----4-:R-:W-:Y:S11]  /*6570*/  @P0 BRA `(.L_x_107) ;  /* 0x0000000000080947 */ /* 0x010ff60003800000 */
[----:B------:R-:W1:Y:S02]  /*6580*/  SYNCS.PHASECHK.TRANS64.TRYWAIT P0, [R70+URZ+0xf0], R0 ;  /* 0x0000f000460075a7 */ /* 0x000e6400080011ff */
[----:B-1----:R-:W-:Y:S05]  /*6590*/  @!P0 BRA `(.L_x_108) ;  /* 0x0000003000b88947 */ /* 0x002fea0003800000 */
.L_x_107:
[----:B------:R-:W-:Y:S05]  /*65a0*/  @!P1 BRA `(.L_x_109) ;  /* 0x0000000000409947 */ /* 0x000fea0003800000 */
[----:B------:R-:W4:Y:S01]  /*65b0*/  LDCU.64 UR8, c[0x4][0x70] ;  /* 0x01000e00ff0877ac */ /* 0x000f220008000a00 */
[----:B------:R-:W-:Y:S01]  /*65c0*/  MOV R3, 0x0 ;  /* 0x0000000000037802 */ /* 0x000fe20000000f00 */
[----:B------:R-:W-:Y:S02]  /*65d0*/  HFMA2 R12, -RZ, RZ, 0, 5.9604644775390625e-08 ;  /* 0x00000001ff0c7431 */ /* 0x000fe400000001ff */
[----:B------:R-:W-:Y:S02]  /*65e0*/  IMAD.MOV.U32 R8, RZ, RZ, 0x192 ;  /* 0x00000192ff087424 */ /* 0x000fe400078e00ff */
[----:B------:R-:W-:Y:S01]  /*65f0*/  IMAD.MOV.U32 R13, RZ, RZ, RZ ;  /* 0x000000ffff0d7224 */ /* 0x000fe200078e00ff */
[----:B------:R-:W5:Y:S01]  /*6600*/  LDCU.64 UR6, c[0x4][0x78] ;  /* 0x01000f00ff0677ac */ /* 0x000f620008000a00 */
[----:B------:R-:W1:Y:S01]  /*6610*/  LDC.64 R2, c[0x4][R3] ;  /* 0x0100000003027b82 */ /* 0x000e620000000a00 */
[----:B------:R-:W2:Y:S01]  /*6620*/  LDCU.64 UR4, c[0x4][0x10] ;  /* 0x01000200ff0477ac */ /* 0x000ea20008000a00 */
[----:B----4-:R-:W-:Y:S01]  /*6630*/  MOV R5, UR9 ;  /* 0x0000000900057c02 */ /* 0x010fe20008000f00 */
[----:B------:R-:W-:Y:S01]  /*6640*/  IMAD.U32 R4, RZ, RZ, UR8 ;  /* 0x00000008ff047e24 */ /* 0x000fe2000f8e00ff */
[----:B-----5:R-:W-:Y:S01]  /*6650*/  MOV R7, UR7 ;  /* 0x0000000700077c02 */ /* 0x020fe20008000f00 */
[----:B------:R-:W-:Y:S01]  /*6660*/  IMAD.U32 R6, RZ, RZ, UR6 ;  /* 0x00000006ff067e24 */ /* 0x000fe2000f8e00ff */
[----:B--2---:R-:W-:Y:S01]  /*6670*/  MOV R11, UR5 ;  /* 0x00000005000b7c02 */ /* 0x004fe20008000f00 */
[----:B------:R-:W-:Y:S02]  /*6680*/  IMAD.U32 R10, RZ, RZ, UR4 ;  /* 0x00000004ff0a7e24 */ /* 0x000fe4000f8e00ff */
[----:B------:R-:W-:Y:S07]  /*6690*/  LEPC R20, `(.L_x_109) ;  /* 0x000000001014794e */ /* 0x000fee0000000000 */
[----:B-1-3--:R-:W-:Y:S05]  /*66a0*/  CALL.ABS.NOINC R2 ;  /* 0x0000000002007343 */ /* 0x00afea0003c00000 */
.L_x_109:
[----:B------:R-:W-:Y:S01]  /*66b0*/  LOP3.LUT R20, R44, 0xffffe000, RZ, 0xc0, !PT ;  /* 0xffffe0002c147812 */ /* 0x000fe200078ec0ff */
[----:B------:R-:W-:Y:S05]  /*66c0*/  WARPSYNC.ALL ;  /* 0x0000000000007948 */ /* 0x000fea0003800000 */
[----:B------:R-:W-:Y:S01]  /*66d0*/  R2UR UR4, R25 ;  /* 0x00000000190472ca */ /* 0x000fe200000e0000 */
[----:B------:R-:W-:Y:S01]  /*66e0*/  BSSY.RECONVERGENT B0, `(.L_x_110) ;  /* 0x0000058000007945 */ /* 0x000fe20003800200 */
[----:B------:R-:W-:Y:S11]  /*66f0*/  ISETP.NE.AND P0, PT, R68, RZ, PT ;  /* 0x000000ff4400720c */ /* 0x000ff60003f05270 */
[----:B------:R-:W1:Y:S02]  /*6700*/  LDTM.x16 R4, tmem[UR4] ;  /* 0x00000004000479ee */ /* 0x000e640008240000 */
[C---:B-1-3--:R-:W-:Y:S01]  /*6710*/  FMUL R0, R24.reuse, R4 ;  /* 0x0000000418007220 */ /* 0x04afe20000400000 */
[C---:B------:R-:W-:Y:S01]  /*6720*/  FMUL R2, R24.reuse, R5 ;  /* 0x0000000518027220 */ /* 0x040fe20000400000 */
[C---:B------:R-:W-:Y:S01]  /*6730*/  FMUL R4, R24.reuse, R8 ;  /* 0x0000000818047220 */ /* 0x040fe20000400000 */
[C---:B------:R-:W-:Y:S01]  /*6740*/  FMUL R5, R24.reuse, R9 ;  /* 0x0000000918057220 */ /* 0x040fe20000400000 */
[C---:B------:R-:W-:Y:S01]  /*6750*/  FMUL R8, R24.reuse, R12 ;  /* 0x0000000c18087220 */ /* 0x040fe20000400000 */
[C---:B------:R-:W-:Y:S01]  /*6760*/  FMUL R9, R24.reuse, R13 ;  /* 0x0000000d18097220 */ /* 0x040fe20000400000 */
[C---:B------:R-:W-:Y:S01]  /*6770*/  FMUL R12, R24.reuse, R16 ;  /* 0x00000010180c7220 */ /* 0x040fe20000400000 */
[----:B------:R-:W-:Y:S01]  /*6780*/  LOP3.LUT R16, R45, 0xffffe000, RZ, 0xc0, !PT ;  /* 0xffffe0002d107812 */ /* 0x000fe200078ec0ff */
[----:B------:R-:W-:Y:S01]  /*6790*/  FMUL R13, R24, R17 ;  /* 0x00000011180d7220 */ /* 0x000fe20000400000 */
[----:B------:R-:W-:Y:S01]  /*67a0*/  LOP3.LUT R17, R46, 0xffffe000, RZ, 0xc0, !PT ;  /* 0xffffe0002e117812 */ /* 0x000fe200078ec0ff */
[----:B------:R-:W-:Y:S01]  /*67b0*/  FFMA R28, R27, R20, R0 ;  /* 0x000000141b1c7223 */ /* 0x000fe20000000000 */
[----:B------:R-:W-:Y:S01]  /*67c0*/  LOP3.LUT R0, R47, 0xffffe000, RZ, 0xc0, !PT ;  /* 0xffffe0002f007812 */ /* 0x000fe200078ec0ff */
[C---:B------:R-:W-:Y:S01]  /*67d0*/  FMUL R3, R24.reuse, R6 ;  /* 0x0000000618037220 */ /* 0x040fe20000400000 */
[C---:B------:R-:W-:Y:S01]  /*67e0*/  FMUL R6, R24.reuse, R10 ;  /* 0x0000000a18067220 */ /* 0x040fe20000400000 */
[C---:B------:R-:W-:Y:S01]  /*67f0*/  FMUL R7, R24.reuse, R7 ;  /* 0x0000000718077220 */ /* 0x040fe20000400000 */
[----:B------:R-:W-:Y:S01]  /*6800*/  F2FP.TF32.F32.PACK_B R28, R28 ;  /* 0x0000001cff1c723e */ /* 0x000fe200024050ff */
[C---:B------:R-:W-:Y:S01]  /*6810*/  FMUL R10, R24.reuse, R14 ;  /* 0x0000000e180a7220 */ /* 0x040fe20000400000 */
[----:B------:R-:W-:Y:S01]  /*6820*/  FMUL R14, R24, R18 ;  /* 0x00000012180e7220 */ /* 0x000fe20000400000 */
[----:B------:R-:W-:Y:S01]  /*6830*/  LOP3.LUT R18, R40, 0xffffe000, RZ, 0xc0, !PT ;  /* 0xffffe00028127812 */ /* 0x000fe200078ec0ff */
[----:B------:R-:W-:Y:S01]  /*6840*/  FFMA R29, R27, R16, R2 ;  /* 0x000000101b1d7223 */ /* 0x000fe20000000002 */
[----:B------:R-:W-:Y:S01]  /*6850*/  LOP3.LUT R2, R41, 0xffffe000, RZ, 0xc0, !PT ;  /* 0xffffe00029027812 */ /* 0x000fe200078ec0ff */
[----:B------:R-:W-:Y:S01]  /*6860*/  FFMA R30, R27, R17, R3 ;  /* 0x000000111b1e7223 */ /* 0x000fe20000000003 */
[----:B------:R-:W-:Y:S01]  /*6870*/  LOP3.LUT R3, R43, 0xffffe000, RZ, 0xc0, !PT ;  /* 0xffffe0002b037812 */ /* 0x000fe200078ec0ff */
[C---:B------:R-:W-:Y:S01]  /*6880*/  FFMA R31, R27.reuse, R0, R7 ;  /* 0x000000001b1f7223 */ /* 0x040fe20000000007 */
[----:B------:R-:W-:Y:S01]  /*6890*/  LOP3.LUT R0, R42, 0xffffe000, RZ, 0xc0, !PT ;  /* 0xffffe0002a007812 */ /* 0x000fe200078ec0ff */
[C---:B------:R-:W-:Y:S01]  /*68a0*/  FFMA R4, R27.reuse, R18, R4 ;  /* 0x000000121b047223 */ /* 0x040fe20000000004 */
[----:B------:R-:W-:Y:S01]  /*68b0*/  F2FP.TF32.F32.PACK_B R29, R29 ;  /* 0x0000001dff1d723e */ /* 0x000fe200024050ff */
[C---:B------:R-:W-:Y:S01]  /*68c0*/  FFMA R5, R27.reuse, R2, R5 ;  /* 0x000000021b057223 */ /* 0x040fe20000000005 */
[----:B------:R-:W-:Y:S01]  /*68d0*/  FMUL R11, R24, R11 ;  /* 0x0000000b180b7220 */ /* 0x000fe20000400000 */
[----:B------:R-:W-:Y:S01]  /*68e0*/  F2FP.TF32.F32.PACK_B R30, R30 ;  /* 0x0000001eff1e723e */ /* 0x000fe200024050ff */
[C---:B------:R-:W-:Y:S01]  /*68f0*/  FFMA R6, R27.reuse, R0, R6 ;  /* 0x000000001b067223 */ /* 0x040fe20000000006 */
[----:B------:R-:W-:Y:S01]  /*6900*/  F2FP.TF32.F32.PACK_B R31, R31 ;  /* 0x0000001fff1f723e */ /* 0x000fe200024050ff */
[----:B------:R-:W-:Y:S01]  /*6910*/  FFMA R7, R27, R3, R11 ;  /* 0x000000031b077223 */ /* 0x000fe2000000000b */
[----:B------:R-:W-:Y:S01]  /*6920*/  LOP3.LUT R2, R32, 0xffffe000, RZ, 0xc0, !PT ;  /* 0xffffe00020027812 */ /* 0x000fe200078ec0ff */
[----:B------:R-:W-:Y:S01]  /*6930*/  FMUL R15, R24, R15 ;  /* 0x0000000f180f7220 */ /* 0x000fe20000400000 */
[----:B------:R-:W-:Y:S01]  /*6940*/  LOP3.LUT R16, R33, 0xffffe000, RZ, 0xc0, !PT ;  /* 0xffffe00021107812 */ /* 0x000fe200078ec0ff */
[----:B------:R1:W-:Y:S01]  /*6950*/  STS.128 [R66], R28 ;  /* 0x0000001c42007388 */ /* 0x0003e20000000c00 */
[----:B------:R-:W-:Y:S01]  /*6960*/  LOP3.LUT R0, R34, 0xffffe000, RZ, 0xc0, !PT ;  /* 0xffffe00022007812 */ /* 0x000fe200078ec0ff */
[----:B------:R-:W-:Y:S01]  /*6970*/  FFMA R8, R27, R2, R8 ;  /* 0x000000021b087223 */ /* 0x000fe20000000008 */
[----:B------:R-:W-:Y:S01]  /*6980*/  LOP3.LUT R2, R35, 0xffffe000, RZ, 0xc0, !PT ;  /* 0xffffe00023027812 */ /* 0x000fe200078ec0ff */
[C---:B------:R-:W-:Y:S01]  /*6990*/  FFMA R9, R27.reuse, R16, R9 ;  /* 0x000000101b097223 */ /* 0x040fe20000000009 */
[----:B------:R-:W-:Y:S01]  /*69a0*/  F2FP.TF32.F32.PACK_B R4, R4 ;  /* 0x00000004ff04723e */ /* 0x000fe200024050ff */
[C---:B------:R-:W-:Y:S01]  /*69b0*/  FFMA R10, R27.reuse, R0, R10 ;  /* 0x000000001b0a7223 */ /* 0x040fe2000000000a */
[----:B------:R-:W-:Y:S01]  /*69c0*/  F2FP.TF32.F32.PACK_B R5, R5 ;  /* 0x00000005ff05723e */ /* 0x000fe200024050ff */
[----:B------:R-:W-:Y:S01]  /*69d0*/  FFMA R11, R27, R2, R15 ;  /* 0x000000021b0b7223 */ /* 0x000fe2000000000f */
[----:B------:R-:W-:Y:S01]  /*69e0*/  F2FP.TF32.F32.PACK_B R6, R6 ;  /* 0x00000006ff06723e */ /* 0x000fe200024050ff */
[----:B------:R-:W-:Y:S01]  /*69f0*/  FMUL R19, R24, R19 ;  /* 0x0000001318137220 */ /* 0x000fe20000400000 */
[----:B------:R-:W-:Y:S02]  /*6a00*/  F2FP.TF32.F32.PACK_B R7, R7 ;  /* 0x00000007ff07723e */ /* 0x000fe400024050ff */
[----:B------:R-:W-:Y:S02]  /*6a10*/  LOP3.LUT R3, R36, 0xffffe000, RZ, 0xc0, !PT ;  /* 0xffffe00024037812 */ /* 0x000fe400078ec0ff */
[----:B------:R-:W-:Y:S01]  /*6a20*/  LOP3.LUT R0, R37, 0xffffe000, RZ, 0xc0, !PT ;  /* 0xffffe00025007812 */ /* 0x000fe200078ec0ff */
[----:B------:R1:W-:Y:S01]  /*6a30*/  STS.128 [R65+0x10], R4 ;  /* 0x0000100441007388 */ /* 0x0003e20000000c00 */
        /* <DEDUP_REMOVED lines=8> */
[----:B------:R-:W-:Y:S02]  /*6ac0*/  F2FP.TF32.F32.PACK_B R10, R10 ;  /* 0x0000000aff0a723e */ /* 0x000fe400024050ff */
[----:B------:R-:W-:Y:S02]  /*6ad0*/  F2FP.TF32.F32.PACK_B R11, R11 ;  /* 0x0000000bff0b723e */ /* 0x000fe400024050ff */
[----:B------:R-:W-:Y:S02]  /*6ae0*/  F2FP.TF32.F32.PACK_B R12, R12 ;  /* 0x0000000cff0c723e */ /* 0x000fe400024050ff */
[----:B------:R-:W-:Y:S01]  /*6af0*/  F2FP.TF32.F32.PACK_B R13, R13 ;  /* 0x0000000dff0d723e */ /* 0x000fe200024050ff */
[----:B------:R1:W-:Y:S01]  /*6b00*/  STS.128 [R64+0x20], R8 ;  /* 0x0000200840007388 */ /* 0x0003e20000000c00 */
[----:B------:R-:W-:Y:S02]  /*6b10*/  F2FP.TF32.F32.PACK_B R14, R14 ;  /* 0x0000000eff0e723e */ /* 0x000fe400024050ff */
[----:B------:R-:W-:Y:S05]  /*6b20*/  F2FP.TF32.F32.PACK_B R15, R15 ;  /* 0x0000000fff0f723e */ /* 0x000fea00024050ff */
[----:B------:R1:W-:Y:S01]  /*6b30*/  STS.128 [R60+0x30], R12 ;  /* 0x0000300c3c007388 */ /* 0x0003e20000000c00 */
[----:B------:R-:W-:Y:S01]  /*6b40*/  @!PT LDS RZ, [RZ] ;  /* 0x00000000fffff984 */ /* 0x000fe20000000800 */
[----:B------:R-:W-:Y:S01]  /*6b50*/  @!PT LDS RZ, [RZ] ;  /* 0x00000000fffff984 */ /* 0x000fe20000000800 */
[----:B------:R-:W-:Y:S01]  /*6b60*/  @!PT LDS RZ, [RZ] ;  /* 0x00000000fffff984 */ /* 0x000fe20000000800 */
[----:B------:R-:W-:Y:S01]  /*6b70*/  @!PT LDS RZ, [RZ] ;  /* 0x00000000fffff984 */ /* 0x000fe20000000800 */
[----:B------:R3:W-:Y:S07]  /*6b80*/  MEMBAR.ALL.CTA ;  /* 0x0000000000007992 */ /* 0x0007ee0000008000 */
[----:B---3--:R-:W3:Y:S02]  /*6b90*/  FENCE.VIEW.ASYNC.S ;  /* 0x00000000000073c6 */ /* 0x008ee40000000000 */
[----:B---3--:R-:W-:Y:S06]  /*6ba0*/  BAR.SYNC.DEFER_BLOCKING 0x1, 0x80 ;  /* 0x0042000000007b1d */ /* 0x008fec0000010000 */
[----:B------:R-:W-:Y:S05]  /*6bb0*/  @P0 BRA `(.L_x_111) ;  /* 0x0000000000280947 */ /* 0x000fea0003800000 */
[----:B------:R-:W3:Y:S01]  /*6bc0*/  LDCU.64 UR6, c[0x0][0x348] ;  /* 0x00006900ff0677ac */ /* 0x000ee20008000a00 */
[----:B------:R-:W-:Y:S01]  /*6bd0*/  UIADD3 UR4, UPT, UPT, UR45, 0x200, URZ ;  /* 0x000002002d047890 */ /* 0x000fe2000fffe0ff */
[----:B------:R-:W-:Y:S05]  /*6be0*/  UMOV UR51, UR36 ;  /* 0x0000002400337c82 */ /* 0x000fea0008000000 */
[----:B------:R-:W-:Y:S04]  /*6bf0*/  MOV R57, UR4 ;  /* 0x0000000400397c02 */ /* 0x000fe80008000f00 */
[----:B------:R-:W-:Y:S01]  /*6c00*/  R2UR UR48, R57 ;  /* 0x00000000393072ca */ /* 0x000fe200000e0000 */
[----:B---3--:R-:W-:Y:S04]  /*6c10*/  UIADD3 UR4, UP0, UPT, UR6, 0x680, URZ ;  /* 0x0000068006047890 */ /* 0x008fe8000ff1e0ff */
[----:B------:R-:W-:Y:S09]  /*6c20*/  UIADD3.X UR5, UPT, UPT, URZ, UR7, URZ, UP0, !UPT ;  /* 0x00000007ff057290 */ /* 0x000ff200087fe4ff */
[----:B------:R3:W-:Y:S01]  /*6c30*/  UTMASTG.3D [UR48], [UR4] ;  /* 0x00000030040073b5 */ /* 0x0007e20008010000 */
[----:B------:R0:W-:Y:S01]  /*6c40*/  UTMACMDFLUSH ;  /* 0x00000000000079b7 */ /* 0x0001e20000000000 */
[----:B---3--:R-:W-:Y:S04]  /*6c50*/  DEPBAR.LE SB0, 0x1 ;  /* 0x000080400000791a */ /* 0x008fe80000000000 */
.L_x_111:
[----:B------:R-:W-:Y:S05]  /*6c60*/  BSYNC.RECONVERGENT B0 ;  /* 0x0000000000007941 */ /* 0x000fea0003800200 */
.L_x_110:
[----:B------:R-:W-:Y:S01]  /*6c70*/  BAR.SYNC.DEFER_BLOCKING 0x1, 0x80 ;  /* 0x0042000000007b1d */ /* 0x000fe20000010000 */
[----:B------:R-:W-:Y:S01]  /*6c80*/  ISETP.NE.AND P1, PT, R69, RZ, PT ;  /* 0x000000ff4500720c */ /* 0x000fe20003f25270 */
[----:B------:R-:W-:Y:S01]  /*6c90*/  UISETP.NE.AND UP0, UPT, UR47, URZ, UPT ;  /* 0x000000ff2f00728c */ /* 0x000fe2000bf05270 */
[----:B------:R-:W-:Y:S11]  /*6ca0*/  LEA R2, R71, UR45, 0x3 ;  /* 0x0000002d47027c11 */ /* 0x000ff6000f8e18ff */
[----:B-1----:R-:W-:Y:S01]  /*6cb0*/  @P1 SHF.L.U32 R4, R63, 0x1f, RZ ;  /* 0x0000001f3f041819 */ /* 0x002fe200000006ff */
[----:B------:R-:W-:Y:S06]  /*6cc0*/  BRA.U !UP0, `(.L_x_112) ;  /* 0x0000000108247547 */ /* 0x000fec000b800000 */
[----:B------:R-:W1:Y:S01]  /*6cd0*/  S2R R0, SR_CgaCtaId ;  /* 0x0000000000007919 */ /* 0x000e620000008800 */
[----:B------:R-:W-:Y:S01]  /*6ce0*/  IMAD.U32 R3, RZ, RZ, UR46 ;  /* 0x0000002eff037e24 */ /* 0x000fe2000f8e00ff */
[----:B------:R-:W-:Y:S04]  /*6cf0*/  UIADD3 UR4, UPT, UPT, UR46, 0x1, URZ ;  /* 0x000000012e047890 */ /* 0x000fe8000fffe0ff */
[----:B------:R-:W-:Y:S01]  /*6d00*/  @P1 LEA R3, R3, UR45, 0x3 ;  /* 0x0000002d03031c11 */ /* 0x000fe2000f8e18ff */
[----:B------:R-:W-:Y:S04]  /*6d10*/  UISETP.NE.AND UP0, UPT, UR4, 0x4, UPT ;  /* 0x000000040400788c */ /* 0x000fe8000bf05270 */
[----:B------:R-:W-:Y:S01]  /*6d20*/  @P1 VIADD R3, R3, 0xa0 ;  /* 0x000000a003031836 */ /* 0x000fe20000000000 */
[----:B------:R-:W-:Y:S04]  /*6d30*/  USEL UR46, UR4, URZ, UP0 ;  /* 0x000000ff042e7287 */ /* 0x000fe80008000000 */
[----:B-1----:R-:W-:Y:S04]  /*6d40*/  @P1 PRMT R0, R0, 0x654, R3 ;  /* 0x0000065400001816 */ /* 0x002fe80000000003 */
[----:B------:R1:W-:Y:S04]  /*6d50*/  @P1 SYNCS.ARRIVE.TRANS64.RED.A1T0 RZ, [R0+URZ], RZ ;  /* 0x000000ff00ff19a7 */ /* 0x0003e800081004ff */
.L_x_112:
[----:B------:R-:W3:Y:S01]  /*6d60*/  @P1 SYNCS.PHASECHK.TRANS64.TRYWAIT P0, [R2+URZ+0x80], R4 ;  /* 0x00008004020015a7 */ /* 0x000ee200080011ff */
[----:B------:R-:W-:Y:S01]  /*6d70*/  BSSY B1, `(.L_x_113) ;  /* 0x0000016000017945 */ /* 0x000fe20003800000 */
[----:B---3--:R-:W-:Y:S03]  /*6d80*/  @P1 SEL R72, RZ, 0x1, !P0 ;  /* 0x00000001ff481807 */ /* 0x008fe60004000000 */
[----:B------:R-:W-:Y:S05]  /*6d90*/  @!P1 BRA `(.L_x_114) ;  /* 0x00000000004c9947 */ /* 0x000fea0003800000 */
[----:B------:R-:W-:Y:S01]  /*6da0*/  ISETP.NE.AND P0, PT, R72, RZ, PT ;  /* 0x000000ff4800720c */ /* 0x000fe20003f05270 */
[----:B------:R-:W-:Y:S01]  /*6db0*/  BSSY B0, `(.L_x_115) ;  /* 0x000000b000007945 */ /* 0x000fe20003800000 */
[----:B------:R-:W-:Y:S11]  /*6dc0*/  ISETP.NE.AND P1, PT, R73, RZ, PT ;  /* 0x000000ff4900720c */ /* 0x000ff60003f25270 */
[----:B------:R-:W-:Y:S02]  /*6dd0*/  @!UPT UIADD3 URZ, UPT, UPT, URZ, URZ, URZ ;  /* 0x000000fffffff290 */ /* 0x000fe4000fffe0ff */
[C---:B------:R-:W-:Y:S01]  /*6de0*/  @P1 IMAD R6, R71.reuse, 0x2000, R66 ;  /* 0x0000200047061824 */ /* 0x040fe200078e0242 */
[C---:B------:R-:W-:Y:S01]  /*6df0*/  @P1 LEA R4, R71.reuse, R64, 0xd ;  /* 0x0000004047041211 */ /* 0x040fe200078e68ff */
[C---:B------:R-:W-:Y:S02]  /*6e00*/  @P1 IMAD R5, R71.reuse, 0x2000, R65 ;  /* 0x0000200047051824 */ /* 0x040fe400078e0241 */
[----:B------:R-:W-:Y:S01]  /*6e10*/  @P1 IMAD R3, R71, 0x2000, R60 ;  /* 0x0000200047031824 */ /* 0x000fe200078e023c */
[----:B------:R-:W-:Y:S06]  /*6e20*/  @P0 BRA `(.L_x_116) ;  /* 0x00000000000c0947 */ /* 0x000fec0003800000 */
[----:B-1----:R-:W-:Y:S04]  /*6e30*/  SHF.L.U32 R0, R63, 0x1f, RZ ;  /* 0x0000001f3f007819 */ /* 0x002fe800000006ff */
[----:B------:R-:W1:Y:S02]  /*6e40*/  SYNCS.PHASECHK.TRANS64.TRYWAIT P0, [R2+URZ+0x80], R0 ;  /* 0x00008000020075a7 */ /* 0x000e6400080011ff */
[----:B-1----:R-:W-:Y:S05]  /*6e50*/  @!P0 BRA `(.L_x_117) ;  /* 0x00000028009c8947 */ /* 0x002fea0003800000 */
.L_x_116:
[----:B------:R-:W-:Y:S05]  /*6e60*/  BSYNC B0 ;  /* 0x0000000000007941 */ /* 0x000fea0003800000 */
.L_x_115:
[----:B------:R-:W-:Y:S02]  /*6e70*/  ISETP.NE.AND P0, PT, R73, RZ, PT ;  /* 0x000000ff4900720c */ /* 0x000fe40003f05270 */
[----:B------:R-:W-:Y:S11]  /*6e80*/  IADD3 R71, PT, PT, R71, 0x1, RZ ;  /* 0x0000000147477810 */ /* 0x000ff60007ffe0ff */
[----:B------:R3:W4:Y:S04]  /*6e90*/  @P0 LDS.128 R44, [R6] ;  /* 0x00000000062c0984 */ /* 0x0007280000000c00 */
[----:B------:R3:W1:Y:S04]  /*6ea0*/  @P0 LDS.128 R40, [R5+0x10] ;  /* 0x0000100005280984 */ /* 0x0006680000000c00 */
[----:B------:R3:W1:Y:S04]  /*6eb0*/  @P0 LDS.128 R32, [R4+0x20] ;  /* 0x0000200004200984 */ /* 0x0006680000000c00 */
[----:B------:R3:W1:Y:S02]  /*6ec0*/  @P0 LDS.128 R36, [R3+0x30] ;  /* 0x0000300003240984 */ /* 0x0006640000000c00 */
.L_x_114:
[----:B------:R-:W-:Y:S05]  /*6ed0*/  BSYNC B1 ;  /* 0x0000000000017941 */ /* 0x000fea0003800000 */
.L_x_113:
[----:B-1----:R-:W-:Y:S05]  /*6ee0*/  VIADD R0, R25, 0x10 ;  /* 0x0000001019007836 */ /* 0x002fea0000000000 */
[----:B------:R-:W-:Y:S04]  /*6ef0*/  SHF.R.U32.HI R0, RZ, 0x15, R0 ;  /* 0x00000015ff007819 */ /* 0x000fe80000011600 */
[----:B------:R-:W-:Y:S11]  /*6f00*/  LOP3.LUT P0, RZ, R0, 0x3, R53, 0x48, !PT ;  /* 0x0000000300ff7812 */ /* 0x000ff60007804835 */
[----:B------:R-:W-:Y:S02]  /*6f10*/  @!UPT UIADD3 URZ, UPT, UPT, URZ, URZ, URZ ;  /* 0x000000fffffff290 */ /* 0x000fe4000fffe0ff */
[----:B------:R-:W-:Y:S05]  /*6f20*/  @!P0 BRA `(.L_x_118) ;  /* 0x0000000000408947 */ /* 0x000fea0003800000 */
[----:B------:R-:W1:Y:S01]  /*6f30*/  LDCU.64 UR8, c[0x4][0x70] ;  /* 0x01000e00ff0877ac */ /* 0x000e620008000a00 */
[----:B---3--:R-:W-:Y:S01]  /*6f40*/  MOV R3, 0x0 ;  /* 0x0000000000037802 */ /* 0x008fe20000000f00 */
[----:B------:R-:W-:Y:S02]  /*6f50*/  HFMA2 R12, -RZ, RZ, 0, 5.9604644775390625e-08 ;  /* 0x00000001ff0c7431 */ /* 0x000fe400000001ff */
[----:B------:R-:W-:Y:S02]  /*6f60*/  IMAD.MOV.U32 R8, RZ, RZ, 0x192 ;  /* 0x00000192ff087424 */ /* 0x000fe400078e00ff */
[----:B------:R-:W-:Y:S01]  /*6f70*/  IMAD.MOV.U32 R13, RZ, RZ, RZ ;  /* 0x000000ffff0d7224 */ /* 0x000fe200078e00ff */
[----:B------:R-:W3:Y:S01]  /*6f80*/  LDCU.64 UR6, c[0x4][0x78] ;  /* 0x01000f00ff0677ac */ /* 0x000ee20008000a00 */
[----:B------:R-:W2:Y:S01]  /*6f90*/  LDC.64 R2, c[0x4][R3] ;  /* 0x0100000003027b82 */ /* 0x000ea20000000a00 */
[----:B------:R-:W5:Y:S01]  /*6fa0*/  LDCU.64 UR4, c[0x4][0x10] ;  /* 0x01000200ff0477ac */ /* 0x000f620008000a00 */
[----:B-1----:R-:W-:Y:S01]  /*6fb0*/  MOV R5, UR9 ;  /* 0x0000000900057c02 */ /* 0x002fe20008000f00 */
[----:B------:R-:W-:Y:S01]  /*6fc0*/  IMAD.U32 R4, RZ, RZ, UR8 ;  /* 0x00000008ff047e24 */ /* 0x000fe2000f8e00ff */
[----:B---3--:R-:W-:Y:S01]  /*6fd0*/  MOV R7, UR7 ;  /* 0x0000000700077c02 */ /* 0x008fe20008000f00 */
[----:B------:R-:W-:Y:S01]  /*6fe0*/  IMAD.U32 R6, RZ, RZ, UR6 ;  /* 0x00000006ff067e24 */ /* 0x000fe2000f8e00ff */
[----:B-----5:R-:W-:Y:S01]  /*6ff0*/  MOV R11, UR5 ;  /* 0x00000005000b7c02 */ /* 0x020fe20008000f00 */
[----:B------:R-:W-:Y:S02]  /*7000*/  IMAD.U32 R10, RZ, RZ, UR4 ;  /* 0x00000004ff0a7e24 */ /* 0x000fe4000f8e00ff */
[----:B------:R-:W-:Y:S07]  /*7010*/  LEPC R20, `(.L_x_118) ;  /* 0x000000001014794e */ /* 0x000fee0000000000 */
[----:B--2-4-:R-:W-:Y:S05]  /*7020*/  CALL.ABS.NOINC R2 ;  /* 0x0000000002007343 */ /* 0x014fea0003c00000 */
.L_x_118:
[----:B---34-:R-:W-:Y:S01]  /*7030*/  LOP3.LUT R3, R44, 0xffffe000, RZ, 0xc0, !PT ;  /* 0xffffe0002c037812 */ /* 0x018fe200078ec0ff */
[----:B------:R-:W-:Y:S05]  /*7040*/  WARPSYNC.ALL ;  /* 0x0000000000007948 */ /* 0x000fea0003800000 */
[----:B------:R-:W-:Y:S01]  /*7050*/  R2UR UR4, R25 ;  /* 0x00000000190472ca */ /* 0x000fe200000e0000 */
[----:B------:R-:W1:Y:S01]  /*7060*/  S2R R74, SR_CgaCtaId ;  /* 0x00000000004a7919 */ /* 0x000e620000008800 */
[----:B------:R-:W-:Y:S01]  /*7070*/  LOP3.LUT R20, R40, 0xffffe000, RZ, 0xc0, !PT ;  /* 0xffffe00028147812 */ /* 0x000fe200078ec0ff */
[----:B------:R-:W-:Y:S01]  /*7080*/  BSSY.RECONVERGENT B0, `(.L_x_119) ;  /* 0x000005e000007945 */ /* 0x000fe20003800200 */
[----:B------:R-:W-:Y:S02]  /*7090*/  ISETP.NE.AND P6, PT, R69, RZ, PT ;  /* 0x000000ff4500720c */ /* 0x000fe40003fc5270 */
[----:B------:R-:W-:Y:S07]  /*70a0*/  ISETP.NE.AND P0, PT, R68, RZ, PT ;  /* 0x000000ff4400720c */ /* 0x000fee0003f05270 */
[----:B------:R-:W3:Y:S02]  /*70b0*/  LDTM.x16 R4, tmem[UR4+0x10] ;  /* 0x00001004000479ee */ /* 0x000ee40008240000 */
[C---:B---3--:R-:W-:Y:S01]  /*70c0*/  FMUL R0, R24.reuse, R4 ;  /* 0x0000000418007220 */ /* 0x048fe20000400000 */
[----:B------:R-:W-:Y:S01]  /*70d0*/  LOP3.LUT R4, R45, 0xffffe000, RZ, 0xc0, !PT ;  /* 0xffffe0002d047812 */ /* 0x000fe200078ec0ff */
[C---:B------:R-:W-:Y:S01]  /*70e0*/  FMUL R2, R24.reuse, R5 ;  /* 0x0000000518027220 */ /* 0x040fe20000400000 */
[----:B------:R-:W-:Y:S01]  /*70f0*/  FMUL R5, R24, R12 ;  /* 0x0000000c18057220 */ /* 0x000fe20000400000 */
[C---:B------:R-:W-:Y:S01]  /*7100*/  FFMA R28, R27.reuse, R3, R0 ;  /* 0x000000031b1c7223 */ /* 0x040fe20000000000 */
[----:B------:R-:W-:Y:S01]  /*7110*/  LOP3.LUT R3, R46, 0xffffe000, RZ, 0xc0, !PT ;  /* 0xffffe0002e037812 */ /* 0x000fe200078ec0ff */
[----:B------:R-:W-:Y:S01]  /*7120*/  FFMA R29, R27, R4, R2 ;  /* 0x000000041b1d7223 */ /* 0x000fe20000000002 */
[----:B------:R-:W-:Y:S01]  /*7130*/  LOP3.LUT R4, R47, 0xffffe000, RZ, 0xc0, !PT ;  /* 0xffffe0002f047812 */ /* 0x000fe200078ec0ff */
[C---:B------:R-:W-:Y:S01]  /*7140*/  FMUL R0, R24.reuse, R6 ;  /* 0x0000000618007220 */ /* 0x040fe20000400000 */
[----:B------:R-:W-:Y:S01]  /*7150*/  F2FP.TF32.F32.PACK_B R28, R28 ;  /* 0x0000001cff1c723e */ /* 0x000fe200024050ff */
[C---:B------:R-:W-:Y:S01]  /*7160*/  FMUL R2, R24.reuse, R7 ;  /* 0x0000000718027220 */ /* 0x040fe20000400000 */
[----:B------:R-:W-:Y:S01]  /*7170*/  F2FP.TF32.F32.PACK_B R29, R29 ;  /* 0x0000001dff1d723e */ /* 0x000fe200024050ff */
[C---:B------:R-:W-:Y:S01]  /*7180*/  FFMA R30, R27.reuse, R3, R0 ;  /* 0x000000031b1e7223 */ /* 0x040fe20000000000 */
[C---:B------:R-:W-:Y:S01]  /*7190*/  FMUL R0, R24.reuse, R8 ;  /* 0x0000000818007220 */ /* 0x040fe20000400000 */
[----:B------:R-:W-:Y:S01]  /*71a0*/  FFMA R31, R27, R4, R2 ;  /* 0x000000041b1f7223 */ /* 0x000fe20000000002 */
[C---:B------:R-:W-:Y:S01]  /*71b0*/  FMUL R6, R24.reuse, R13 ;  /* 0x0000000d18067220 */ /* 0x040fe20000400000 */
[----:B------:R-:W-:Y:S01]  /*71c0*/  LOP3.LUT R13, R41, 0xffffe000, RZ, 0xc0, !PT ;  /* 0xffffe000290d7812 */ /* 0x000fe200078ec0ff */
[C---:B------:R-:W-:Y:S01]  /*71d0*/  FMUL R2, R24.reuse, R9 ;  /* 0x0000000918027220 */ /* 0x040fe20000400000 */
[----:B------:R-:W-:Y:S01]  /*71e0*/  F2FP.TF32.F32.PACK_B R30, R30 ;  /* 0x0000001eff1e723e */ /* 0x000fe200024050ff */
[----:B------:R-:W-:Y:S01]  /*71f0*/  FMUL R9, R24, R16 ;  /* 0x0000001018097220 */ /* 0x000fe20000400000 */
[----:B------:R-:W-:Y:S01]  /*7200*/  F2FP.TF32.F32.PACK_B R31, R31 ;  /* 0x0000001fff1f723e */ /* 0x000fe200024050ff */
[----:B------:R-:W-:Y:S01]  /*7210*/  FFMA R16, R27, R20, R0 ;  /* 0x000000141b107223 */ /* 0x000fe20000000000 */
[----:B------:R-:W-:Y:S01]  /*7220*/  LOP3.LUT R0, R42, 0xffffe000, RZ, 0xc0, !PT ;  /* 0xffffe0002a007812 */ /* 0x000fe200078ec0ff */
[C---:B------:R-:W-:Y:S01]  /*7230*/  FMUL R3, R24.reuse, R10 ;  /* 0x0000000a18037220 */ /* 0x040fe20000400000 */
[C---:B------:R-:W-:Y:S01]  /*7240*/  FMUL R7, R24.reuse, R14 ;  /* 0x0000000e18077220 */ /* 0x040fe20000400000 */
[----:B------:R-:W-:Y:S01]  /*7250*/  LOP3.LUT R14, R43, 0xffffe000, RZ, 0xc0, !PT ;  /* 0xffffe0002b0e7812 */ /* 0x000fe200078ec0ff */
[----:B------:R-:W-:Y:S01]  /*7260*/  FMUL R10, R24, R17 ;  /* 0x00000011180a7220 */ /* 0x000fe20000400000 */
[----:B------:R-:W-:Y:S01]  /*7270*/  F2FP.TF32.F32.PACK_B R16, R16 ;  /* 0x00000010ff10723e */ /* 0x000fe200024050ff */
[----:B------:R-:W-:Y:S01]  /*7280*/  FFMA R17, R27, R13, R2 ;  /* 0x0000000d1b117223 */ /* 0x000fe20000000002 */
[----:B------:R-:W-:Y:S01]  /*7290*/  LOP3.LUT R2, R32, 0xffffe000, RZ, 0xc0, !PT ;  /* 0xffffe00020027812 */ /* 0x000fe200078ec0ff */
[----:B------:R-:W-:Y:S01]  /*72a0*/  STS.128 [R66+0x2000], R28 ;  /* 0x0020001c42007388 */ /* 0x000fe20000000c00 */
[----:B------:R-:W-:Y:S01]  /*72b0*/  LOP3.LUT R13, R39, 0xffffe000, RZ, 0xc0, !PT ;  /* 0xffffe000270d7812 */ /* 0x000fe200078ec0ff */
[C---:B------:R-:W-:Y:S01]  /*72c0*/  FMUL R4, R24.reuse, R11 ;  /* 0x0000000b18047220 */ /* 0x040fe20000400000 */
[----:B------:R-:W-:Y:S01]  /*72d0*/  F2FP.TF32.F32.PACK_B R17, R17 ;  /* 0x00000011ff11723e */ /* 0x000fe200024050ff */
[C---:B------:R-:W-:Y:S01]  /*72e0*/  FMUL R11, R24.reuse, R18 ;  /* 0x00000012180b7220 */ /* 0x040fe20000400000 */
[----:B------:R-:W-:Y:S01]  /*72f0*/  FFMA R18, R27, R0, R3 ;  /* 0x000000001b127223 */ /* 0x000fe20000000003 */
[----:B------:R-:W-:Y:S01]  /*7300*/  LOP3.LUT R0, R33, 0xffffe000, RZ, 0xc0, !PT ;  /* 0xffffe00021007812 */ /* 0x000fe200078ec0ff */
[----:B------:R-:W-:Y:S01]  /*7310*/  FMUL R12, R24, R19 ;  /* 0x00000013180c7220 */ /* 0x000fe20000400000 */
[----:B------:R-:W-:Y:S01]  /*7320*/  LOP3.LUT R3, R34, 0xffffe000, RZ, 0xc0, !PT ;  /* 0xffffe00022037812 */ /* 0x000fe200078ec0ff */
[C---:B------:R-:W-:Y:S01]  /*7330*/  FFMA R19, R27.reuse, R14, R4 ;  /* 0x0000000e1b137223 */ /* 0x040fe20000000004 */
[----:B------:R-:W-:Y:S01]  /*7340*/  FFMA R4, R27, R2, R5 ;  /* 0x000000021b047223 */ /* 0x000fe20000000005 */
[----:B------:R-:W-:Y:S01]  /*7350*/  LOP3.LUT R2, R35, 0xffffe000, RZ, 0xc0, !PT ;  /* 0xffffe00023027812 */ /* 0x000fe200078ec0ff */
[----:B------:R-:W-:Y:S01]  /*7360*/  FMUL R8, R24, R15 ;  /* 0x0000000f18087220 */ /* 0x000fe20000400000 */
[----:B------:R-:W-:Y:S01]  /*7370*/  F2FP.TF32.F32.PACK_B R18, R18 ;  /* 0x00000012ff12723e */ /* 0x000fe200024050ff */
[C---:B------:R-:W-:Y:S01]  /*7380*/  FFMA R5, R27.reuse, R0, R6 ;  /* 0x000000001b057223 */ /* 0x040fe20000000006 */
[----:B------:R-:W-:Y:S01]  /*7390*/  F2FP.TF32.F32.PACK_B R19, R19 ;  /* 0x00000013ff13723e */ /* 0x000fe200024050ff */
[C---:B------:R-:W-:Y:S01]  /*73a0*/  FFMA R6, R27.reuse, R3, R7 ;  /* 0x000000031b067223 */ /* 0x040fe20000000007 */
[----:B------:R-:W-:Y:S01]  /*73b0*/  FFMA R7, R27, R2, R8 ;  /* 0x000000021b077223 */ /* 0x000fe20000000008 */
[----:B------:R-:W-:Y:S02]  /*73c0*/  LOP3.LUT R0, R36, 0xffffe000, RZ, 0xc0, !PT ;  /* 0xffffe00024007812 */ /* 0x000fe400078ec0ff */
[----:B------:R-:W-:Y:S01]  /*73d0*/  STS.128 [R65+0x2010], R16 ;  /* 0x0020101041007388 */ /* 0x000fe20000000c00 */
[----:B------:R-:W-:Y:S02]  /*73e0*/  LOP3.LUT R2, R37, 0xffffe000, RZ, 0xc0, !PT ;  /* 0xffffe00025027812 */ /* 0x000fe400078ec0ff */
[----:B------:R-:W-:Y:S01]  /*73f0*/  LOP3.LUT R3, R38, 0xffffe000, RZ, 0xc0, !PT ;  /* 0xffffe00026037812 */ /* 0x000fe200078ec0ff */
[C---:B------:R-:W-:Y:S01]  /*7400*/  FFMA R8, R27.reuse, R0, R9 ;  /* 0x000000001b087223 */ /* 0x040fe20000000009 */
[----:B------:R-:W-:Y:S01]  /*7410*/  F2FP.TF32.F32.PACK_B R4, R4 ;  /* 0x00000004ff04723e */ /* 0x000fe200024050ff */
[C---:B------:R-:W-:Y:S01]  /*7420*/  FFMA R9, R27.reuse, R2, R10 ;  /* 0x000000021b097223 */ /* 0x040fe2000000000a */
[----:B------:R-:W-:Y:S01]  /*7430*/  F2FP.TF32.F32.PACK_B R5, R5 ;  /* 0x00000005ff05723e */ /* 0x000fe200024050ff */
[C---:B------:R-:W-:Y:S01]  /*7440*/  FFMA R10, R27.reuse, R3, R11 ;  /* 0x000000031b0a7223 */ /* 0x040fe2000000000b */
[----:B------:R-:W-:Y:S01]  /*7450*/  F2FP.TF32.F32.PACK_B R6, R6 ;  /* 0x00000006ff06723e */ /* 0x000fe200024050ff */
[----:B------:R-:W-:Y:S01]  /*7460*/  FFMA R11, R27, R13, R12 ;  /* 0x0000000d1b0b7223 */ /* 0x000fe2000000000c */
[----:B------:R-:W-:Y:S01]  /*7470*/  F2FP.TF32.F32.PACK_B R7, R7 ;  /* 0x00000007ff07723e */ /* 0x000fe200024050ff */
[----:B------:R-:W-:Y:S01]  /*7480*/  IMAD.U32 R0, RZ, RZ, UR46 ;  /* 0x0000002eff007e24 */ /* 0x000fe2000f8e00ff */
[----:B------:R-:W-:Y:S02]  /*7490*/  F2FP.TF32.F32.PACK_B R8, R8 ;  /* 0x00000008ff08723e */ /* 0x000fe400024050ff */
[----:B------:R-:W-:Y:S01]  /*74a0*/  F2FP.TF32.F32.PACK_B R9, R9 ;  /* 0x00000009ff09723e */ /* 0x000fe200024050ff */
[----:B------:R3:W-:Y:S01]  /*74b0*/  STS.128 [R64+0x2020], R4 ;  /* 0x0020200440007388 */ /* 0x0007e20000000c00 */
[----:B------:R-:W-:Y:S02]  /*74c0*/  F2FP.TF32.F32.PACK_B R10, R10 ;  /* 0x0000000aff0a723e */ /* 0x000fe400024050ff */
[----:B------:R-:W-:Y:S02]  /*74d0*/  F2FP.TF32.F32.PACK_B R11, R11 ;  /* 0x0000000bff0b723e */ /* 0x000fe400024050ff */
[----:B------:R-:W-:Y:S02]  /*74e0*/  @P6 LEA R0, R0, UR45, 0x3 ;  /* 0x0000002d00006c11 */ /* 0x000fe4000f8e18ff */
[----:B------:R-:W-:Y:S01]  /*74f0*/  @P6 SHF.L.U32 R2, R63, 0x1f, RZ ;  /* 0x0000001f3f026819 */ /* 0x000fe200000006ff */
[----:B------:R4:W-:Y:S02]  /*7500*/  STS.128 [R60+0x2030], R8 ;  /* 0x002030083c007388 */ /* 0x0009e40000000c00 */
[----:B------:R-:W-:Y:S05]  /*7510*/  @P6 VIADD R0, R0, 0xa0 ;  /* 0x000000a000006836 */ /* 0x000fea0000000000 */
[----:B-1----:R-:W-:Y:S01]  /*7520*/  @P6 PRMT R0, R74, 0x654, R0 ;  /* 0x000006544a006816 */ /* 0x002fe20000000000 */
[----:B------:R-:W-:Y:S01]  /*7530*/  @!PT LDS RZ, [RZ] ;  /* 0x00000000fffff984 */ /* 0x000fe20000000800 */
[----:B------:R-:W-:Y:S01]  /*7540*/  @!PT LDS RZ, [RZ] ;  /* 0x00000000fffff984 */ /* 0x000fe20000000800 */
[----:B------:R-:W-:Y:S01]  /*7550*/  @!PT LDS RZ, [RZ] ;  /* 0x00000000fffff984 */ /* 0x000fe20000000800 */
[----:B------:R-:W-:Y:S01]  /*7560*/  @!PT LDS RZ, [RZ] ;  /* 0x00000000fffff984 */ /* 0x000fe20000000800 */
[----:B------:R1:W-:Y:S06]  /*7570*/  MEMBAR.ALL.CTA ;  /* 0x0000000000007992 */ /* 0x0003ec0000008000 */
[----:B-1----:R-:W1:Y:S01]  /*7580*/  FENCE.VIEW.ASYNC.S ;  /* 0x00000000000073c6 */ /* 0x002e620000000000 */
[----:B---3--:R-:W-:Y:S01]  /*7590*/  LEA R6, R71, UR45, 0x3 ;  /* 0x0000002d47067c11 */ /* 0x008fe2000f8e18ff */
[----:B-1----:R-:W-:Y:S06]  /*75a0*/  BAR.SYNC.DEFER_BLOCKING 0x1, 0x80 ;  /* 0x0042000000007b1d */ /* 0x002fec0000010000 */
[----:B------:R-:W-:Y:S05]  /*75b0*/  @P0 BRA `(.L_x_120) ;  /* 0x0000000000280947 */ /* 0x000fea0003800000 */
[----:B------:R-:W1:Y:S01]  /*75c0*/  LDCU.64 UR6, c[0x0][0x348] ;  /* 0x00006900ff0677ac */ /* 0x000e620008000a00 */
[----:B------:R-:W-:Y:S02]  /*75d0*/  UIADD3 UR9, UPT, UPT, UR49, 0x10, URZ ;  /* 0x0000001031097890 */ /* 0x000fe4000fffe0ff */
[----:B------:R-:W-:Y:S01]  /*75e0*/  UIADD3 UR8, UPT, UPT, UR45, 0x2200, URZ ;  /* 0x000022002d087890 */ /* 0x000fe2000fffe0ff */
[----:B------:R-:W-:Y:S01]  /*75f0*/  UMOV UR10, UR50 ;  /* 0x00000032000a7c82 */ /* 0x000fe20008000000 */
[----:B------:R-:W-:Y:S01]  /*7600*/  UMOV UR11, UR36 ;  /* 0x00000024000b7c82 */ /* 0x000fe20008000000 */
[----:B-1----:R-:W-:Y:S04]  /*7610*/  UIADD3 UR4, UP0, UPT, UR6, 0x680, URZ ;  /* 0x0000068006047890 */ /* 0x002fe8000ff1e0ff */
[----:B------:R-:W-:Y:S09]  /*7620*/  UIADD3.X UR5, UPT, UPT, URZ, UR7, URZ, UP0, !UPT ;  /* 0x00000007ff057290 */ /* 0x000ff200087fe4ff */
[----:B------:R1:W-:Y:S01]  /*7630*/  UTMASTG.3D [UR8], [UR4] ;  /* 0x00000008040073b5 */ /* 0x0003e20008010000 */
[----:B------:R0:W-:Y:S01]  /*7640*/  UTMACMDFLUSH ;  /* 0x00000000000079b7 */ /* 0x0001e20000000000 */
[----:B-1----:R-:W-:Y:S04]  /*7650*/  DEPBAR.LE SB0, 0x1 ;  /* 0x000080400000791a */ /* 0x002fe80000000000 */
.L_x_120:
[----:B------:R-:W-:Y:S05]  /*7660*/  BSYNC.RECONVERGENT B0 ;  /* 0x0000000000007941 */ /* 0x000fea0003800200 */
.L_x_119:
[----:B------:R-:W-:Y:S01]  /*7670*/  BAR.SYNC.DEFER_BLOCKING 0x1, 0x80 ;  /* 0x0042000000007b1d */ /* 0x000fe20000010000 */
[----:B------:R-:W-:Y:S04]  /*7680*/  UIADD3 UR4, UPT, UPT, UR46, 0x1, URZ ;  /* 0x000000012e047890 */ /* 0x000fe8000fffe0ff */
[----:B------:R-:W-:Y:S04]  /*7690*/  UISETP.NE.AND UP0, UPT, UR4, 0x4, UPT ;  /* 0x000000040400788c */ /* 0x000fe8000bf05270 */
[----:B------:R-:W-:Y:S01]  /*76a0*/  USEL UR44, UR4, URZ, UP0 ;  /* 0x000000ff042c7287 */ /* 0x000fe20008000000 */
[----:B------:R1:W-:Y:S01]  /*76b0*/  @P6 SYNCS.ARRIVE.TRANS64.RED.A1T0 RZ, [R0+URZ], RZ ;  /* 0x000000ff00ff69a7 */ /* 0x0003e200081004ff */
[----:B------:R-:W-:Y:S01]  /*76c0*/  BSSY B1, `(.L_x_121) ;  /* 0x0000017000017945 */ /* 0x000fe20003800000 */
[----:B------:R-:W3:Y:S02]  /*76d0*/  @P6 SYNCS.PHASECHK.TRANS64.TRYWAIT P0, [R6+URZ+0x80], R2 ;  /* 0x00008002060065a7 */ /* 0x000ee400080011ff */
[----:B---3--:R-:W-:Y:S01]  /*76e0*/  @P6 SEL R72, RZ, 0x1, !P0 ;  /* 0x00000001ff486807 */ /* 0x008fe20004000000 */
[----:B-1----:R-:W-:Y:S06]  /*76f0*/  @!P6 BRA `(.L_x_122) ;  /* 0x00000000004ce947 */ /* 0x002fec0003800000 */
        /* <DEDUP_REMOVED lines=9> */
[----:B------:R-:W-:Y:S04]  /*7790*/  SHF.L.U32 R5, R63, 0x1f, RZ ;  /* 0x0000001f3f057819 */ /* 0x000fe800000006ff */
[----:B------:R-:W1:Y:S02]  /*77a0*/  SYNCS.PHASECHK.TRANS64.TRYWAIT P0, [R6+URZ+0x80], R5 ;  /* 0x00008005060075a7 */ /* 0x000e6400080011ff */
[----:B-1----:R-:W-:Y:S05]  /*77b0*/  @!P0 BRA `(.L_x_125) ;  /* 0x0000002000588947 */ /* 0x002fea0003800000 */
.L_x_124:
[----:B------:R-:W-:Y:S05]  /*77c0*/  BSYNC B0 ;  /* 0x0000000000007941 */ /* 0x000fea0003800000 */
.L_x_123:
[----:B------:R-:W-:Y:S02]  /*77d0*/  ISETP.NE.AND P0, PT, R73, RZ, PT ;  /* 0x000000ff4900720c */ /* 0x000fe40003f05270 */
[----:B------:R-:W-:Y:S11]  /*77e0*/  IADD3 R71, PT, PT, R71, 0x1, RZ ;  /* 0x0000000147477810 */ /* 0x000ff60007ffe0ff */
[----:B------:R3:W1:Y:S04]  /*77f0*/  @P0 LDS.128 R44, [R4] ;  /* 0x00000000042c0984 */ /* 0x0006680000000c00 */
[----:B------:R3:W1:Y:S04]  /*7800*/  @P0 LDS.128 R40, [R3+0x10] ;  /* 0x0000100003280984 */ /* 0x0006680000000c00 */
[----:B------:R3:W1:Y:S04]  /*7810*/  @P0 LDS.128 R32, [R2+0x20] ;  /* 0x0000200002200984 */ /* 0x0006680000000c00 */
[----:B------:R3:W1:Y:S02]  /*7820*/  @P0 LDS.128 R36, [R0+0x30] ;  /* 0x0000300000240984 */ /* 0x0006640000000c00 */
.L_x_122:
[----:B------:R-:W-:Y:S05]  /*7830*/  BSYNC B1 ;  /* 0x0000000000017941 */ /* 0x000fea0003800000 */
.L_x_121:
[----:B---3--:R-:W-:Y:S05]  /*7840*/  VIADD R0, R25, 0x20 ;  /* 0x0000002019007836 */ /* 0x008fea0000000000 */
[----:B------:R-:W-:Y:S04]  /*7850*/  SHF.R.U32.HI R0, RZ, 0x15, R0 ;  /* 0x00000015ff007819 */ /* 0x000fe80000011600 */
[----:B------:R-:W-:Y:S11]  /*7860*/  LOP3.LUT P0, RZ, R0, 0x3, R53, 0x48, !PT ;  /* 0x0000000300ff7812 */ /* 0x000ff60007804835 */
[----:B------:R-:W-:Y:S02]  /*7870*/  @!UPT UIADD3 URZ, UPT, UPT, URZ, URZ, URZ ;  /* 0x000000fffffff290 */ /* 0x000fe4000fffe0ff */
[----:B------:R-:W-:Y:S05]  /*7880*/  @!P0 BRA `(.L_x_126) ;  /* 0x0000000000408947 */ /* 0x000fea0003800000 */
[----:B------:R-:W1:Y:S01]  /*7890*/  LDCU.64 UR8, c[0x4][0x70] ;  /* 0x01000e00ff0877ac */ /* 0x000e620008000a00 */
[----:B------:R-:W-:Y:S01]  /*78a0*/  MOV R3, 0x0 ;  /* 0x0000000000037802 */ /* 0x000fe20000000f00 */
[----:B------:R-:W-:Y:S02]  /*78b0*/  HFMA2 R12, -RZ, RZ, 0, 5.9604644775390625e-08 ;  /* 0x00000001ff0c7431 */ /* 0x000fe400000001ff */
[----:B----4-:R-:W-:Y:S02]  /*78c0*/  IMAD.MOV.U32 R8, RZ, RZ, 0x192 ;  /* 0x00000192ff087424 */ /* 0x010fe400078e00ff */
[----:B------:R-:W-:Y:S01]  /*78d0*/  IMAD.MOV.U32 R13, RZ, RZ, RZ ;  /* 0x000000ffff0d7224 */ /* 0x000fe200078e00ff */
[----:B------:R-:W3:Y:S01]  /*78e0*/  LDCU.64 UR6, c[0x4][0x78] ;  /* 0x01000f00ff0677ac */ /* 0x000ee20008000a00 */
[----:B------:R-:W4:Y:S01]  /*78f0*/  LDC.64 R2, c[0x4][R3] ;  /* 0x0100000003027b82 */ /* 0x000f220000000a00 */
        /* <DEDUP_REMOVED lines=9> */
.L_x_126:
[----:B-1----:R-:W-:Y:S01]  /*7990*/  LOP3.LUT R3, R44, 0xffffe000, RZ, 0xc0, !PT ;  /* 0xffffe0002c037812 */ /* 0x002fe200078ec0ff */
[----:B------:R-:W-:Y:S05]  /*79a0*/  WARPSYNC.ALL ;  /* 0x0000000000007948 */ /* 0x000fea0003800000 */
[----:B------:R-:W-:Y:S01]  /*79b0*/  R2UR UR4, R25 ;  /* 0x00000000190472ca */ /* 0x000fe200000e0000 */
[----:B------:R-:W-:Y:S01]  /*79c0*/  BSSY.RECONVERGENT B0, `(.L_x_127) ;  /* 0x000005f000007945 */ /* 0x000fe20003800200 */
[----:B------:R-:W-:Y:S02]  /*79d0*/  LOP3.LUT R20, R40, 0xffffe000, RZ, 0xc0, !PT ;  /* 0xffffe00028147812 */ /* 0x000fe400078ec0ff */
[----:B------:R-:W-:Y:S02]  /*79e0*/  LOP3.LUT R21, R41, 0xffffe000, RZ, 0xc0, !PT ;  /* 0xffffe00029157812 */ /* 0x000fe400078ec0ff */
[----:B------:R-:W-:Y:S02]  /*79f0*/  LOP3.LUT R26, R42, 0xffffe000, RZ, 0xc0, !PT ;  /* 0xffffe0002a1a7812 */ /* 0x000fe400078ec0ff */
[----:B------:R-:W-:Y:S02]  /*7a00*/  ISETP.NE.AND P6, PT, R69, RZ, PT ;  /* 0x000000ff4500720c */ /* 0x000fe40003fc5270 */
[----:B------:R-:W-:Y:S03]  /*7a10*/  ISETP.NE.AND P0, PT, R68, RZ, PT ;  /* 0x000000ff4400720c */ /* 0x000fe60003f05270 */
[----:B----4-:R-:W1:Y:S02]  /*7a20*/  LDTM.x16 R4, tmem[UR4+0x20] ;  /* 0x00002004000479ee */ /* 0x010e640008240000 */
[C---:B-1----:R-:W-:Y:S01]  /*7a30*/  FMUL R0, R24.reuse, R4 ;  /* 0x0000000418007220 */ /* 0x042fe20000400000 */
        /* <DEDUP_REMOVED lines=13> */
[C---:B------:R-:W-:Y:S01]  /*7b10*/  FFMA R31, R27.reuse, R4, R2 ;  /* 0x000000041b1f7223 */ /* 0x040fe20000000002 */
[C---:B------:R-:W-:Y:S01]  /*7b20*/  FMUL R2, R24.reuse, R9 ;  /* 0x0000000918027220 */ /* 0x040fe20000400000 */
[C---:B------:R-:W-:Y:S01]  /*7b30*/  FMUL R9, R24.reuse, R16 ;  /* 0x0000001018097220 */ /* 0x040fe20000400000 */
[----:B------:R-:W-:Y:S01]  /*7b40*/  F2FP.TF32.F32.PACK_B R30, R30 ;  /* 0x0000001eff1e723e */ /* 0x000fe200024050ff */
[----:B------:R-:W-:Y:S01]  /*7b50*/  FFMA R16, R27, R20, R0 ;  /* 0x000000141b107223 */ /* 0x000fe20000000000 */
[----:B------:R-:W-:Y:S01]  /*7b60*/  LOP3.LUT R0, R43, 0xffffe000, RZ, 0xc0, !PT ;  /* 0xffffe0002b007812 */ /* 0x000fe200078ec0ff */
[C---:B------:R-:W-:Y:S01]  /*7b70*/  FMUL R3, R24.reuse, R10 ;  /* 0x0000000a18037220 */ /* 0x040fe20000400000 */
[----:B------:R-:W-:Y:S01]  /*7b80*/  F2FP.TF32.F32.PACK_B R31, R31 ;  /* 0x0000001fff1f723e */ /* 0x000fe200024050ff */
[C---:B------:R-:W-:Y:S01]  /*7b90*/  FMUL R4, R24.reuse, R11 ;  /* 0x0000000b18047220 */ /* 0x040fe20000400000 */
[----:B------:R-:W-:Y:S01]  /*7ba0*/  F2FP.TF32.F32.PACK_B R16, R16 ;  /* 0x00000010ff10723e */ /* 0x000fe200024050ff */
[----:B------:R-:W-:Y:S01]  /*7bb0*/  FMUL R10, R24, R17 ;  /* 0x00000011180a7220 */ /* 0x000fe20000400000 */
[C---:B------:R-:W-:Y:S01]  /*7bc0*/  FFMA R17, R27.reuse, R21, R2 ;  /* 0x000000151b117223 */ /* 0x040fe20000000002 */
[----:B------:R-:W-:Y:S01]  /*7bd0*/  LOP3.LUT R2, R32, 0xffffe000, RZ, 0xc0, !PT ;  /* 0xffffe00020027812 */ /* 0x000fe200078ec0ff */
[----:B------:R1:W-:Y:S01]  /*7be0*/  STS.128 [R66+0x4000], R28 ;  /* 0x0040001c42007388 */ /* 0x0003e20000000c00 */
[C---:B------:R-:W-:Y:S01]  /*7bf0*/  FMUL R11, R24.reuse, R18 ;  /* 0x00000012180b7220 */ /* 0x040fe20000400000 */
[----:B------:R-:W-:Y:S01]  /*7c00*/  FFMA R18, R27, R26, R3 ;  /* 0x0000001a1b127223 */ /* 0x000fe20000000003 */
[----:B------:R-:W-:Y:S01]  /*7c10*/  LOP3.LUT R3, R33, 0xffffe000, RZ, 0xc0, !PT ;  /* 0xffffe00021037812 */ /* 0x000fe200078ec0ff */
[C---:B------:R-:W-:Y:S01]  /*7c20*/  FMUL R12, R24.reuse, R19 ;  /* 0x00000013180c7220 */ /* 0x040fe20000400000 */
[----:B------:R-:W-:Y:S01]  /*7c30*/  F2FP.TF32.F32.PACK_B R17, R17 ;  /* 0x00000011ff11723e */ /* 0x000fe200024050ff */
[----:B------:R-:W-:Y:S01]  /*7c40*/  FFMA R19, R27, R0, R4 ;  /* 0x000000001b137223 */ /* 0x000fe20000000004 */
[----:B------:R-:W-:Y:S01]  /*7c50*/  F2FP.TF32.F32.PACK_B R18, R18 ;  /* 0x00000012ff12723e */ /* 0x000fe200024050ff */
[----:B------:R-:W-:Y:S01]  /*7c60*/  FMUL R6, R24, R13 ;  /* 0x0000000d18067220 */ /* 0x000fe20000400000 */
[----:B------:R-:W-:Y:S01]  /*7c70*/  LOP3.LUT R13, R34, 0xffffe000, RZ, 0xc0, !PT ;  /* 0xffffe000220d7812 */ /* 0x000fe200078ec0ff */
[C---:B------:R-:W-:Y:S01]  /*7c80*/  FMUL R7, R24.reuse, R14 ;  /* 0x0000000e18077220 */ /* 0x040fe20000400000 */
[----:B------:R-:W-:Y:S01]  /*7c90*/  LOP3.LUT R14, R35, 0xffffe000, RZ, 0xc0, !PT ;  /* 0xffffe000230e7812 */ /* 0x000fe200078ec0ff */
[----:B------:R-:W-:Y:S01]  /*7ca0*/  FMUL R8, R24, R15 ;  /* 0x0000000f18087220 */ /* 0x000fe20000400000 */
[----:B------:R-:W-:Y:S01]  /*7cb0*/  F2FP.TF32.F32.PACK_B R19, R19 ;  /* 0x00000013ff13723e */ /* 0x000fe200024050ff */
[C---:B------:R-:W-:Y:S01]  /*7cc0*/  FFMA R4, R27.reuse, R2, R5 ;  /* 0x000000021b047223 */ /* 0x040fe20000000005 */
[C---:B------:R-:W-:Y:S01]  /*7cd0*/  FFMA R5, R27.reuse, R3, R6 ;  /* 0x000000031b057223 */ /* 0x040fe20000000006 */
[C---:B------:R-:W-:Y:S01]  /*7ce0*/  FFMA R6, R27.reuse, R13, R7 ;  /* 0x0000000d1b067223 */ /* 0x040fe20000000007 */
[----:B------:R-:W-:Y:S01]  /*7cf0*/  FFMA R7, R27, R14, R8 ;  /* 0x0000000e1b077223 */ /* 0x000fe20000000008 */
[----:B------:R1:W-:Y:S01]  /*7d00*/  STS.128 [R65+0x4010], R16 ;  /* 0x0040101041007388 */ /* 0x0003e20000000c00 */
[----:B------:R-:W-:Y:S01]  /*7d10*/  LOP3.LUT R0, R36, 0xffffe000, RZ, 0xc0, !PT ;  /* 0xffffe00024007812 */ /* 0x000fe200078ec0ff */
[----:B------:R-:W-:Y:S01]  /*7d20*/  IMAD.U32 R14, RZ, RZ, UR44 ;  /* 0x0000002cff0e7e24 */ /* 0x000fe2000f8e00ff */
[----:B------:R-:W-:Y:S02]  /*7d30*/  LOP3.LUT R2, R37, 0xffffe000, RZ, 0xc0, !PT ;  /* 0xffffe00025027812 */ /* 0x000fe400078ec0ff */
        /* <DEDUP_REMOVED lines=14> */
[----:B------:R-:W-:Y:S02]  /*7e20*/  F2FP.TF32.F32.PACK_B R11, R11 ;  /* 0x0000000bff0b723e */ /* 0x000fe400024050ff */
[----:B------:R-:W-:Y:S02]  /*7e30*/  @P6 LEA R14, R14, UR45, 0x3 ;  /* 0x0000002d0e0e6c11 */ /* 0x000fe4000f8e18ff */
[----:B------:R-:W-:Y:S01]  /*7e40*/  LEA R0, R71, UR45, 0x3 ;  /* 0x0000002d47007c11 */ /* 0x000fe2000f8e18ff */
[----:B------:R1:W-:Y:S01]  /*7e50*/  STS.128 [R60+0x4030], R8 ;  /* 0x004030083c007388 */ /* 0x0003e20000000c00 */
[----:B------:R-:W-:Y:S01]  /*7e60*/  @P6 SHF.L.U32 R2, R63, 0x1f, RZ ;  /* 0x0000001f3f026819 */ /* 0x000fe200000006ff */
[----:B------:R-:W-:Y:S05]  /*7e70*/  @P6 VIADD R14, R14, 0xa0 ;  /* 0x000000a00e0e6836 */ /* 0x000fea0000000000 */
[----:B------:R-:W-:Y:S01]  /*7e80*/  @P6 PRMT R14, R74, 0x654, R14 ;  /* 0x000006544a0e6816 */ /* 0x000fe2000000000e */
[----:B------:R-:W-:Y:S01]  /*7e90*/  @!PT LDS RZ, [RZ] ;  /* 0x00000000fffff984 */ /* 0x000fe20000000800 */
[----:B------:R-:W-:Y:S01]  /*7ea0*/  @!PT LDS RZ, [RZ] ;  /* 0x00000000fffff984 */ /* 0x000fe20000000800 */
[----:B------:R-:W-:Y:S01]  /*7eb0*/  @!PT LDS RZ, [RZ] ;  /* 0x00000000fffff984 */ /* 0x000fe20000000800 */
[----:B------:R-:W-:Y:S01]  /*7ec0*/  @!PT LDS RZ, [RZ] ;  /* 0x00000000fffff984 */ /* 0x000fe20000000800 */
[----:B------:R3:W-:Y:S06]  /*7ed0*/  MEMBAR.ALL.CTA ;  /* 0x0000000000007992 */ /* 0x0007ec0000008000 */
[----:B---3--:R-:W3:Y:S02]  /*7ee0*/  FENCE.VIEW.ASYNC.S ;  /* 0x00000000000073c6 */ /* 0x008ee40000000000 */
[----:B---3--:R-:W-:Y:S06]  /*7ef0*/  BAR.SYNC.DEFER_BLOCKING 0x1, 0x80 ;  /* 0x0042000000007b1d */ /* 0x008fec0000010000 */
[----:B------:R-:W-:Y:S05]  /*7f00*/  @P0 BRA `(.L_x_128) ;  /* 0x0000000000280947 */ /* 0x000fea0003800000 */
[----:B------:R-:W3:Y:S01]  /*7f10*/  LDCU.64 UR6, c[0x0][0x348] ;  /* 0x00006900ff0677ac */ /* 0x000ee20008000a00 */
[----:B------:R-:W-:Y:S02]  /*7f20*/  UIADD3 UR9, UPT, UPT, UR49, 0x20, URZ ;  /* 0x0000002031097890 */ /* 0x000fe4000fffe0ff */
[----:B------:R-:W-:Y:S01]  /*7f30*/  UIADD3 UR8, UPT, UPT, UR45, 0x4200, URZ ;  /* 0x000042002d087890 */ /* 0x000fe2000fffe0ff */
[----:B------:R-:W-:Y:S01]  /*7f40*/  UMOV UR10, UR50 ;  /* 0x00000032000a7c82 */ /* 0x000fe20008000000 */
[----:B------:R-:W-:Y:S01]  /*7f50*/  UMOV UR11, UR36 ;  /* 0x00000024000b7c82 */ /* 0x000fe20008000000 */
[----:B---3--:R-:W-:Y:S04]  /*7f60*/  UIADD3 UR4, UP0, UPT, UR6, 0x680, URZ ;  /* 0x0000068006047890 */ /* 0x008fe8000ff1e0ff */
[----:B------:R-:W-:Y:S09]  /*7f70*/  UIADD3.X UR5, UPT, UPT, URZ, UR7, URZ, UP0, !UPT ;  /* 0x00000007ff057290 */ /* 0x000ff200087fe4ff */
[----:B------:R3:W-:Y:S01]  /*7f80*/  UTMASTG.3D [UR8], [UR4] ;  /* 0x00000008040073b5 */ /* 0x0007e20008010000 */
[----:B------:R0:W-:Y:S01]  /*7f90*/  UTMACMDFLUSH ;  /* 0x00000000000079b7 */ /* 0x0001e20000000000 */
[----:B---3--:R-:W-:Y:S04]  /*7fa0*/  DEPBAR.LE SB0, 0x1 ;  /* 0x000080400000791a */ /* 0x008fe80000000000 */
.L_x_128:
[----:B------:R-:W-:Y:S05]  /*7fb0*/  BSYNC.RECONVERGENT B0 ;  /* 0x0000000000007941 */ /* 0x000fea0003800200 */
.L_x_127:
[----:B------:R-:W-:Y:S01]  /*7fc0*/  BAR.SYNC.DEFER_BLOCKING 0x1, 0x80 ;  /* 0x0042000000007b1d */ /* 0x000fe20000010000 */
[----:B------:R-:W-:Y:S04]  /*7fd0*/  UIADD3 UR4, UPT, UPT, UR44, 0x1, URZ ;  /* 0x000000012c047890 */ /* 0x000fe8000fffe0ff */
[----:B------:R-:W-:Y:S04]  /*7fe0*/  UISETP.NE.AND UP0, UPT, UR4, 0x4, UPT ;  /* 0x000000040400788c */ /* 0x000fe8000bf05270 */
[----:B------:R-:W-:Y:S01]  /*7ff0*/  USEL UR46, UR4, URZ, UP0 ;  /* 0x000000ff042e7287 */ /* 0x000fe20008000000 */
[----:B------:R3:W-:Y:S01]  /*8000*/  @P6 SYNCS.ARRIVE.TRANS64.RED.A1T0 RZ, [R14+URZ], RZ ;  /* 0x000000ff0eff69a7 */ /* 0x0007e200081004ff */
[----:B------:R-:W-:Y:S01]  /*8010*/  BSSY B1, `(.L_x_129) ;  /* 0x0000017000017945 */ /* 0x000fe20003800000 */
[----:B------:R-:W4:Y:S02]  /*8020*/  @P6 SYNCS.PHASECHK.TRANS64.TRYWAIT P0, [R0+URZ+0x80], R2 ;  /* 0x00008002000065a7 */ /* 0x000f2400080011ff */
[----:B----4-:R-:W-:Y:S01]  /*8030*/  @P6 SEL R72, RZ, 0x1, !P0 ;  /* 0x00000001ff486807 */ /* 0x010fe20004000000 */
[----:B---3--:R-:W-:Y:S06]  /*8040*/  @!P6 BRA `(.L_x_130) ;  /* 0x00000000004ce947 */ /* 0x008fec0003800000 */
[----:B------:R-:W-:Y:S01]  /*8050*/  ISETP.NE.AND P0, PT, R72, RZ, PT ;  /* 0x000000ff4800720c */ /* 0x000fe20003f05270 */
[----:B------:R-:W-:Y:S01]  /*8060*/  BSSY B0, `(.L_x_131) ;  /* 0x000000b000007945 */ /* 0x000fe20003800000 */
[----:B------:R-:W-:Y:S11]  /*8070*/  ISETP.NE.AND P1, PT, R73, RZ, PT ;  /* 0x000000ff4900720c */ /* 0x000ff60003f25270 */
[----:B------:R-:W-:Y:S02]  /*8080*/  @!UPT UIADD3 URZ, UPT, UPT, URZ, URZ, URZ ;  /* 0x000000fffffff290 */ /* 0x000fe4000fffe0ff */
[C---:B-1----:R-:W-:Y:S01]  /*8090*/  @P1 IMAD R4, R71.reuse, 0x2000, R66 ;  /* 0x0000200047041824 */ /* 0x042fe200078e0242 */
[C---:B------:R-:W-:Y:S01]  /*80a0*/  @P1 LEA R2, R71.reuse, R64, 0xd ;  /* 0x0000004047021211 */ /* 0x040fe200078e68ff */
[C---:B------:R-:W-:Y:S02]  /*80b0*/  @P1 IMAD R3, R71.reuse, 0x2000, R65 ;  /* 0x0000200047031824 */ /* 0x040fe400078e0241 */
[----:B------:R-:W-:Y:S01]  /*80c0*/  @P1 IMAD R71, R71, 0x2000, R60 ;  /* 0x0000200047471824 */ /* 0x000fe200078e023c */
[----:B------:R-:W-:Y:S06]  /*80d0*/  @P0 BRA `(.L_x_132) ;  /* 0x00000000000c0947 */ /* 0x000fec0003800000 */
[----:B------:R-:W-:Y:S04]  /*80e0*/  SHF.L.U32 R5, R63, 0x1f, RZ ;  /* 0x0000001f3f057819 */ /* 0x000fe800000006ff */
[----:B------:R-:W1:Y:S02]  /*80f0*/  SYNCS.PHASECHK.TRANS64.TRYWAIT P0, [R0+URZ+0x80], R5 ;  /* 0x00008005000075a7 */ /* 0x000e6400080011ff */
[----:B-1----:R-:W-:Y:S05]  /*8100*/  @!P0 BRA `(.L_x_133) ;  /* 0x0000001800188947 */ /* 0x002fea0003800000 */
.L_x_132:
[----:B------:R-:W-:Y:S05]  /*8110*/  BSYNC B0 ;  /* 0x0000000000007941 */ /* 0x000fea0003800000 */
.L_x_131:
[----:B------:R-:W-:Y:S11]  /*8120*/  ISETP.NE.AND P0, PT, R73, RZ, PT ;  /* 0x000000ff4900720c */ /* 0x000ff60003f05270 */
[----:B------:R-:W-:Y:S02]  /*8130*/  @!UPT UIADD3 URZ, UPT, UPT, URZ, URZ, URZ ;  /* 0x000000fffffff290 */ /* 0x000fe4000fffe0ff */
[----:B------:R3:W4:Y:S04]  /*8140*/  @P0 LDS.128 R44, [R4] ;  /* 0x00000000042c0984 */ /* 0x0007280000000c00 */
[----:B------:R3:W1:Y:S04]  /*8150*/  @P0 LDS.128 R40, [R3+0x10] ;  /* 0x0000100003280984 */ /* 0x0006680000000c00 */
[----:B------:R3:W1:Y:S04]  /*8160*/  @P0 LDS.128 R32, [R2+0x20] ;  /* 0x0000200002200984 */ /* 0x0006680000000c00 */
[----:B------:R3:W1:Y:S02]  /*8170*/  @P0 LDS.128 R36, [R71+0x30] ;  /* 0x0000300047240984 */ /* 0x0006640000000c00 */
.L_x_130:
[----:B------:R-:W-:Y:S05]  /*8180*/  BSYNC B1 ;  /* 0x0000000000017941 */ /* 0x000fea0003800000 */
.L_x_129:
        /* <DEDUP_REMOVED lines=21> */
.L_x_134:
[----:B------:R-:W-:Y:S01]  /*82e0*/  ISETP.NE.AND P0, PT, R68, RZ, PT ;  /* 0x000000ff4400720c */ /* 0x000fe20003f05270 */
[----:B------:R-:W-:Y:S05]  /*82f0*/  WARPSYNC.ALL ;  /* 0x0000000000007948 */ /* 0x000fea0003800000 */
[----:B------:R-:W-:Y:S01]  /*8300*/  R2UR UR4, R25 ;  /* 0x00000000190472ca */ /* 0x000fe200000e0000 */
[----:B------:R-:W1:Y:S01]  /*8310*/  S2UR UR5, SR_CgaCtaId ;  /* 0x00000000000579c3 */ /* 0x000e620000008800 */
[----:B----4-:R-:W-:Y:S01]  /*8320*/  LOP3.LUT R0, R44, 0xffffe000, RZ, 0xc0, !PT ;  /* 0xffffe0002c007812 */ /* 0x010fe200078ec0ff */
[----:B------:R-:W-:Y:S01]  /*8330*/  BSSY.RECONVERGENT B0, `(.L_x_135) ;  /* 0x000005c000007945 */ /* 0x000fe20003800200 */
[----:B---3--:R-:W-:Y:S02]  /*8340*/  LOP3.LUT R2, R45, 0xffffe000, RZ, 0xc0, !PT ;  /* 0xffffe0002d027812 */ /* 0x008fe400078ec0ff */
[----:B------:R-:W-:Y:S02]  /*8350*/  LOP3.LUT R3, R46, 0xffffe000, RZ, 0xc0, !PT ;  /* 0xffffe0002e037812 */ /* 0x000fe400078ec0ff */
[----:B------:R-:W-:Y:S02]  /*8360*/  LOP3.LUT R20, R47, 0xffffe000, RZ, 0xc0, !PT ;  /* 0xffffe0002f147812 */ /* 0x000fe400078ec0ff */
[----:B------:R-:W-:Y:S02]  /*8370*/  LOP3.LUT R21, R40, 0xffffe000, RZ, 0xc0, !PT ;  /* 0xffffe00028157812 */ /* 0x000fe400078ec0ff */
[----:B------:R-:W-:Y:S01]  /*8380*/  LOP3.LUT R25, R41, 0xffffe000, RZ, 0xc0, !PT ;  /* 0xffffe00029197812 */ /* 0x000fe200078ec0ff */
[----:B------:R-:W3:Y:S01]  /*8390*/  LDTM.x16 R4, tmem[UR4+0x30] ;  /* 0x00003004000479ee */ /* 0x000ee20008240000 */
[----:B------:R-:W-:Y:S01]  /*83a0*/  R2UR UR4, R70 ;  /* 0x00000000460472ca */ /* 0x000fe200000e0000 */
[----:B------:R-:W-:Y:S01]  /*83b0*/  NOP ;  /* 0x0000000000007918 */ /* 0x000fe20000000000 */
[----:B------:R-:W-:Y:S02]  /*83c0*/  LOP3.LUT R26, R42, 0xffffe000, RZ, 0xc0, !PT ;  /* 0xffffe0002a1a7812 */ /* 0x000fe400078ec0ff */
[----:B------:R-:W-:Y:S02]  /*83d0*/  LOP3.LUT R28, R43, 0xffffe000, RZ, 0xc0, !PT ;  /* 0xffffe0002b1c7812 */ /* 0x000fe400078ec0ff */
[----:B------:R-:W-:Y:S02]  /*83e0*/  LOP3.LUT R29, R32, 0xffffe000, RZ, 0xc0, !PT ;  /* 0xffffe000201d7812 */ /* 0x000fe400078ec0ff */
[----:B------:R-:W-:Y:S02]  /*83f0*/  LOP3.LUT R30, R33, 0xffffe000, RZ, 0xc0, !PT ;  /* 0xffffe000211e7812 */ /* 0x000fe400078ec0ff */
[----:B------:R-:W-:Y:S02]  /*8400*/  LOP3.LUT R31, R34, 0xffffe000, RZ, 0xc0, !PT ;  /* 0xffffe000221f7812 */ /* 0x000fe400078ec0ff */
[----:B------:R-:W-:Y:S01]  /*8410*/  LOP3.LUT R32, R35, 0xffffe000, RZ, 0xc0, !PT ;  /* 0xffffe00023207812 */ /* 0x000fe200078ec0ff */
[----:B------:R-:W-:Y:S01]  /*8420*/  UIADD3 UR4, UPT, UPT, UR4, 0x110, URZ ;  /* 0x0000011004047890 */ /* 0x000fe2000fffe0ff */
[----:B------:R-:W-:Y:S02]  /*8430*/  LOP3.LUT R33, R36, 0xffffe000, RZ, 0xc0, !PT ;  /* 0xffffe00024217812 */ /* 0x000fe400078ec0ff */
[----:B------:R-:W-:Y:S02]  /*8440*/  LOP3.LUT R34, R37, 0xffffe000, RZ, 0xc0, !PT ;  /* 0xffffe00025227812 */ /* 0x000fe400078ec0ff */
[----:B------:R-:W-:Y:S02]  /*8450*/  LOP3.LUT R35, R38, 0xffffe000, RZ, 0xc0, !PT ;  /* 0xffffe00026237812 */ /* 0x000fe400078ec0ff */
[----:B------:R-:W-:Y:S01]  /*8460*/  LOP3.LUT R36, R39, 0xffffe000, RZ, 0xc0, !PT ;  /* 0xffffe00027247812 */ /* 0x000fe200078ec0ff */
[C---:B---3--:R-:W-:Y:S01]  /*8470*/  FMUL R4, R24.reuse, R4 ;  /* 0x0000000418047220 */ /* 0x048fe20000400000 */
[C---:B------:R-:W-:Y:S01]  /*8480*/  FMUL R5, R24.reuse, R5 ;  /* 0x0000000518057220 */ /* 0x040fe20000400000 */
[C---:B------:R-:W-:Y:S01]  /*8490*/  FMUL R6, R24.reuse, R6 ;  /* 0x0000000618067220 */ /* 0x040fe20000400000 */
[C---:B------:R-:W-:Y:S01]  /*84a0*/  FMUL R7, R24.reuse, R7 ;  /* 0x0000000718077220 */ /* 0x040fe20000400000 */
[C---:B------:R-:W-:Y:S01]  /*84b0*/  FFMA R4, R27.reuse, R0, R4 ;  /* 0x000000001b047223 */ /* 0x040fe20000000004 */
[C---:B------:R-:W-:Y:S01]  /*84c0*/  FFMA R5, R27.reuse, R2, R5 ;  /* 0x000000021b057223 */ /* 0x040fe20000000005 */
[C---:B------:R-:W-:Y:S01]  /*84d0*/  FFMA R6, R27.reuse, R3, R6 ;  /* 0x000000031b067223 */ /* 0x040fe20000000006 */
[C---:B------:R-:W-:Y:S01]  /*84e0*/  FFMA R7, R27.reuse, R20, R7 ;  /* 0x000000141b077223 */ /* 0x040fe20000000007 */
[----:B-1----:R-:W-:Y:S01]  /*84f0*/  UPRMT UR4, UR5, 0x654, UR4 ;  /* 0x0000065405047896 */ /* 0x002fe20008000004 */
[C---:B------:R-:W-:Y:S01]  /*8500*/  FMUL R8, R24.reuse, R8 ;  /* 0x0000000818087220 */ /* 0x040fe20000400000 */
[C---:B------:R-:W-:Y:S01]  /*8510*/  FMUL R9, R24.reuse, R9 ;  /* 0x0000000918097220 */ /* 0x040fe20000400000 */
[C---:B------:R-:W-:Y:S01]  /*8520*/  FMUL R10, R24.reuse, R10 ;  /* 0x0000000a180a7220 */ /* 0x040fe20000400000 */
[C---:B------:R-:W-:Y:S01]  /*8530*/  FMUL R11, R24.reuse, R11 ;  /* 0x0000000b180b7220 */ /* 0x040fe20000400000 */
[----:B------:R-:W-:Y:S01]  /*8540*/  F2FP.TF32.F32.PACK_B R4, R4 ;  /* 0x00000004ff04723e */ /* 0x000fe200024050ff */
[C---:B------:R-:W-:Y:S01]  /*8550*/  FFMA R8, R27.reuse, R21, R8 ;  /* 0x000000151b087223 */ /* 0x040fe20000000008 */
[----:B------:R-:W-:Y:S01]  /*8560*/  F2FP.TF32.F32.PACK_B R5, R5 ;  /* 0x00000005ff05723e */ /* 0x000fe200024050ff */
[C---:B------:R-:W-:Y:S01]  /*8570*/  FFMA R9, R27.reuse, R25, R9 ;  /* 0x000000191b097223 */ /* 0x040fe20000000009 */
[----:B------:R-:W-:Y:S01]  /*8580*/  F2FP.TF32.F32.PACK_B R6, R6 ;  /* 0x00000006ff06723e */ /* 0x000fe200024050ff */
[C---:B------:R-:W-:Y:S01]  /*8590*/  FFMA R10, R27.reuse, R26, R10 ;  /* 0x0000001a1b0a7223 */ /* 0x040fe2000000000a */
[----:B------:R-:W-:Y:S01]  /*85a0*/  F2FP.TF32.F32.PACK_B R7, R7 ;  /* 0x00000007ff07723e */ /* 0x000fe200024050ff */
[C---:B------:R-:W-:Y:S01]  /*85b0*/  FFMA R11, R27.reuse, R28, R11 ;  /* 0x0000001c1b0b7223 */ /* 0x040fe2000000000b */
[C---:B------:R-:W-:Y:S01]  /*85c0*/  FMUL R12, R24.reuse, R12 ;  /* 0x0000000c180c7220 */ /* 0x040fe20000400000 */
[----:B------:R-:W-:Y:S01]  /*85d0*/  SYNCS.ARRIVE.TRANS64.RED.A1T0 RZ, [UR4], RZ ;  /* 0x000000ffffff79a7 */ /* 0x000fe20008100404 */
[----:B------:R-:W-:Y:S01]  /*85e0*/  F2FP.TF32.F32.PACK_B R8, R8 ;  /* 0x00000008ff08723e */ /* 0x000fe200024050ff */
[----:B------:R1:W-:Y:S01]  /*85f0*/  STS.128 [R66+0x6000], R4 ;  /* 0x0060000442007388 */ /* 0x0003e20000000c00 */
        /* <DEDUP_REMOVED lines=9> */
[C---:B------:R-:W-:Y:S01]  /*8690*/  FFMA R15, R27.reuse, R32, R15 ;  /* 0x000000201b0f7223 */ /* 0x040fe2000000000f */
[C---:B------:R-:W-:Y:S01]  /*86a0*/  FMUL R16, R24.reuse, R16 ;  /* 0x0000001018107220 */ /* 0x040fe20000400000 */
[----:B------:R-:W-:Y:S01]  /*86b0*/  F2FP.TF32.F32.PACK_B R12, R12 ;  /* 0x0000000cff0c723e */ /* 0x000fe200024050ff */
[----:B------:R1:W-:Y:S01]  /*86c0*/  STS.128 [R65+0x6010], R8 ;  /* 0x0060100841007388 */ /* 0x0003e20000000c00 */
[C---:B------:R-:W-:Y:S01]  /*86d0*/  FMUL R17, R24.reuse, R17 ;  /* 0x0000001118117220 */ /* 0x040fe20000400000 */
[C---:B------:R-:W-:Y:S01]  /*86e0*/  FMUL R18, R24.reuse, R18 ;  /* 0x0000001218127220 */ /* 0x040fe20000400000 */
[----:B------:R-:W-:Y:S01]  /*86f0*/  FMUL R19, R24, R19 ;  /* 0x0000001318137220 */ /* 0x000fe20000400000 */
[----:B------:R-:W-:Y:S01]  /*8700*/  F2FP.TF32.F32.PACK_B R13, R13 ;  /* 0x0000000dff0d723e */ /* 0x000fe200024050ff */
[C---:B------:R-:W-:Y:S01]  /*8710*/  FFMA R16, R27.reuse, R33, R16 ;  /* 0x000000211b107223 */ /* 0x040fe20000000010 */
[----:B------:R-:W-:Y:S01]  /*8720*/  F2FP.TF32.F32.PACK_B R14, R14 ;  /* 0x0000000eff0e723e */ /* 0x000fe200024050ff */
[C---:B------:R-:W-:Y:S01]  /*8730*/  FFMA R17, R27.reuse, R34, R17 ;  /* 0x000000221b117223 */ /* 0x040fe20000000011 */
[----:B------:R-:W-:Y:S01]  /*8740*/  F2FP.TF32.F32.PACK_B R15, R15 ;  /* 0x0000000fff0f723e */ /* 0x000fe200024050ff */
[C---:B------:R-:W-:Y:S01]  /*8750*/  FFMA R18, R27.reuse, R35, R18 ;  /* 0x000000231b127223 */ /* 0x040fe20000000012 */
[----:B------:R-:W-:Y:S01]  /*8760*/  FFMA R19, R27, R36, R19 ;  /* 0x000000241b137223 */ /* 0x000fe20000000013 */
[----:B------:R-:W-:Y:S02]  /*8770*/  F2FP.TF32.F32.PACK_B R16, R16 ;  /* 0x00000010ff10723e */ /* 0x000fe400024050ff */
[----:B------:R1:W-:Y:S01]  /*8780*/  STS.128 [R64+0x6020], R12 ;  /* 0x0060200c40007388 */ /* 0x0003e20000000c00 */
[----:B------:R-:W-:Y:S02]  /*8790*/  F2FP.TF32.F32.PACK_B R17, R17 ;  /* 0x00000011ff11723e */ /* 0x000fe400024050ff */
        /* <DEDUP_REMOVED lines=21> */
.L_x_136:
[----:B------:R-:W-:Y:S05]  /*88f0*/  BSYNC.RECONVERGENT B0 ;  /* 0x0000000000007941 */ /* 0x000fea0003800200 */
.L_x_135:
[----:B------:R-:W-:Y:S01]  /*8900*/  BAR.SYNC.DEFER_BLOCKING 0x1, 0x80 ;  /* 0x0042000000007b1d */ /* 0x000fe20000010000 */
[----:B------:R-:W-:Y:S01]  /*8910*/  UISETP.NE.AND UP0, UPT, UR47, -0x4, UPT ;  /* 0xfffffffc2f00788c */ /* 0x000fe2000bf05270 */
[----:B------:R-:W-:Y:S08]  /*8920*/  IADD3 R22, PT, PT, R22, 0x1, RZ ;  /* 0x0000000116167810 */ /* 0x000ff00007ffe0ff */
[----:B------:R-:W-:Y:S05]  /*8930*/  BRA.U !UP0, `(.L_x_137) ;  /* 0x0000000108247547 */ /* 0x000fea000b800000 */
[----:B------:R-:W-:Y:S01]  /*8940*/  ISETP.NE.AND P0, PT, R69, RZ, PT ;  /* 0x000000ff4500720c */ /* 0x000fe20003f05270 */
[----:B------:R-:W-:Y:S01]  /*8950*/  IMAD.U32 R0, RZ, RZ, UR46 ;  /* 0x0000002eff007e24 */ /* 0x000fe2000f8e00ff */
[----:B------:R-:W-:Y:S04]  /*8960*/  UIADD3 UR4, UPT, UPT, UR46, 0x1, URZ ;  /* 0x000000012e047890 */ /* 0x000fe8000fffe0ff */
[----:B------:R-:W-:Y:S04]  /*8970*/  UISETP.NE.AND UP0, UPT, UR4, 0x4, UPT ;  /* 0x000000040400788c */ /* 0x000fe8000bf05270 */
[----:B------:R-:W-:Y:S03]  /*8980*/  USEL UR46, UR4, URZ, UP0 ;  /* 0x000000ff042e7287 */ /* 0x000fe60008000000 */
[----:B------:R-:W-:Y:S05]  /*8990*/  @P0 LEA R0, R0, UR45, 0x3 ;  /* 0x0000002d00000c11 */ /* 0x000fea000f8e18ff */
[----:B------:R-:W-:Y:S05]  /*89a0*/  @P0 VIADD R0, R0, 0xa0 ;  /* 0x000000a000000836 */ /* 0x000fea0000000000 */
[----:B------:R-:W-:Y:S04]  /*89b0*/  @P0 PRMT R0, R74, 0x654, R0 ;  /* 0x000006544a000816 */ /* 0x000fe80000000000 */
[----:B------:R3:W-:Y:S03]  /*89c0*/  @P0 SYNCS.ARRIVE.TRANS64.RED.A1T0 RZ, [R0+URZ], RZ ;  /* 0x000000ff00ff09a7 */ /* 0x0007e600081004ff */
.L_x_137:
[----:B------:R-:W-:Y:S01]  /*89d0*/  R2UR UR5, R54 ;  /* 0x00000000360572ca */ /* 0x000fe200000e0000 */
[----:B------:R-:W-:Y:S01]  /*89e0*/  UISETP.NE.AND UP0, UPT, UR61, URZ, UPT ;  /* 0x000000ff3d00728c */ /* 0x000fe2000bf05270 */
[----:B------:R-:W-:Y:S01]  /*89f0*/  R2UR UR4, R55 ;  /* 0x00000000370472ca */ /* 0x000fe200000e0000 */
[----:B------:R-:W-:Y:S01]  /*8a00*/  UIADD3 UR47, UPT, UPT, UR47, 0x4, URZ ;  /* 0x000000042f2f7890 */ /* 0x000fe2000fffe0ff */
[----:B------:R-:W-:Y:S01]  /*8a10*/  ISETP.NE.AND P0, PT, R59, 0x2, PT ;  /* 0x000000023b00780c */ /* 0x000fe20003f05270 */
[----:B------:R-:W-:Y:S01]  /*8a20*/  UMOV UR36, UR60 ;  /* 0x0000003c00247c82 */ /* 0x000fe20008000000 */
[----:B------:R-:W-:Y:S02]  /*8a30*/  ISETP.NE.AND P1, PT, R22, 0x4, PT ;  /* 0x000000041600780c */ /* 0x000fe40003f25270 */
[----:B------:R-:W-:Y:S02]  /*8a40*/  SEL R2, RZ, 0x1, P0 ;  /* 0x00000001ff027807 */ /* 0x000fe40000000000 */
[----:B---3--:R-:W-:Y:S02]  /*8a50*/  SEL R0, RZ, 0x1, P1 ;  /* 0x00000001ff007807 */ /* 0x008fe40000800000 */
[----:B------:R-:W-:Y:S01]  /*8a60*/  LOP3.LUT R61, R61, R2, RZ, 0x3c, !PT ;  /* 0x000000023d3d7212 */ /* 0x000fe200078e3cff */
[----:B------:R-:W-:Y:S01]  /*8a70*/  UIADD3 UR20, UPT, UPT, UR37, UR5, URZ ;  /* 0x0000000525147290 */ /* 0x000fe2000fffe0ff */
[----:B------:R-:W-:Y:S01]  /*8a80*/  LOP3.LUT R62, R62, R0, RZ, 0x3c, !PT ;  /* 0x000000003e3e7212 */ /* 0x000fe200078e3cff */
[----:B------:R-:W-:Y:S01]  /*8a90*/  UIADD3 UR16, UPT, UPT, UR38, UR4, URZ ;  /* 0x0000000426107290 */ /* 0x000fe2000fffe0ff */
[----:B------:R-:W-:Y:S02]  /*8aa0*/  SEL R59, R59, RZ, P0 ;  /* 0x000000ff3b3b7207 */ /* 0x000fe40000000000 */
[----:B------:R-:W-:Y:S01]  /*8ab0*/  SEL R22, R22, RZ, P1 ;  /* 0x000000ff16167207 */ /* 0x000fe20000800000 */
[----:B------:R-:W-:Y:S08]  /*8ac0*/  BRA.U UP0, `(.L_x_138) ;  /* 0xffffffc900e87547 */ /* 0x000ff0000b83ffff */
[----:B------:R-:W-:-:S13]  /*8ad0*/  R2UR UR4, R56 ;  /* 0x00000000380472ca */ /* 0x000fda00000e0000 */
[----:B------:R-:W-:-:S09]  /*8ae0*/  UISETP.NE.AND UP0, UPT, UR4, URZ, UPT ;  /* 0x000000ff0400728c */ /* 0x000fd2000bf05270 */
[----:B------:R-:W-:Y:S05]  /*8af0*/  BRA.U !UP0, `(.L_x_139) ;  /* 0x0000000108487547 */ /* 0x000fea000b800000 */
[----:B------:R-:W3:Y:S02]  /*8b00*/  LDCU.64 UR4, c[0x0][0x890] ;  /* 0x00011200ff0477ac */ /* 0x000ee40008000a00 */
[----:B---3--:R-:W-:-:S04]  /*8b10*/  UISETP.NE.U32.AND UP0, UPT, UR4, URZ, UPT ;  /* 0x000000ff0400728c */ /* 0x008fc8000bf05070 */
[----:B------:R-:W-:-:S09]  /*8b20*/  UISETP.NE.AND.EX UP0, UPT, UR5, URZ, UPT, UP0 ;  /* 0x000000ff0500728c */ /* 0x000fd2000bf05300 */
[----:B------:R-:W-:Y:S05]  /*8b30*/  BRA.U UP0, `(.L_x_140) ;  /* 0x00000001000c7547 */ /* 0x000fea000b800000 */
[----:B------:R-:W-:-:S13]  /*8b40*/  FSETP.NEU.AND P0, PT, R27, RZ, PT ;  /* 0x000000ff1b00720b */ /* 0x000fda0003f0d000 */
[----:B------:R-:W-:Y:S05]  /*8b50*/  @!P0 EXIT ;  /* 0x000000000000894d */ /* 0x000fea0003800000 */
[----:B------:R-:W-:Y:S05]  /*8b60*/  BRA `(.L_x_139) ;  /* 0x00000000002c7947 */ /* 0x000fea0003800000 */
.L_x_140:
[----:B------:R-:W-:Y:S01]  /*8b70*/  ISETP.NE.AND P0, PT, R58, RZ, PT ;  /* 0x000000ff3a00720c */ /* 0x000fe20003f05270 */
[----:B------:R-:W-:-:S12]  /*8b80*/  BSSY.RECONVERGENT B0, `(.L_x_139) ;  /* 0x0000009000007945 */ /* 0x000fd80003800200 */
[----:B------:R-:W-:Y:S05]  /*8b90*/  @P0 BRA `(.L_x_141) ;  /* 0x0000000000140947 */ /* 0x000fea0003800000 */
[----:B------:R-:W3:Y:S02]  /*8ba0*/  LDCU.64 UR4, c[0x0][0x888] ;  /* 0x00011100ff0477ac */ /* 0x000ee40008000a00 */
[----:B---3--:R-:W-:-:S04]  /*8bb0*/  ISETP.NE.U32.AND P0, PT, RZ, UR4, PT ;  /* 0x00000004ff007c0c */ /* 0x008fc8000bf05070 */
[----:B------:R-:W-:-:S13]  /*8bc0*/  ISETP.NE.AND.EX P0, PT, RZ, UR5, PT, P0 ;  /* 0x00000005ff007c0c */ /* 0x000fda000bf05300 */
[----:B------:R-:W-:Y:S05]  /*8bd0*/  @!P0 EXIT ;  /* 0x000000000000894d */ /* 0x000fea0003800000 */
[----:B------:R-:W-:Y:S05]  /*8be0*/  BRA `(.L_x_142) ;  /* 0x0000000000087947 */ /* 0x000fea0003800000 */
.L_x_141:
[----:B------:R-:W-:-:S13]  /*8bf0*/  FSETP.NEU.AND P0, PT, R27, RZ, PT ;  /* 0x000000ff1b00720b */ /* 0x000fda0003f0d000 */
[----:B------:R-:W-:Y:S05]  /*8c00*/  @!P0 EXIT ;  /* 0x000000000000894d */ /* 0x000fea0003800000 */
.L_x_142:
[----:B------:R-:W-:Y:S05]  /*8c10*/  BSYNC.RECONVERGENT B0 ;  /* 0x0000000000007941 */ /* 0x000fea0003800200 */
.L_x_139:
[----:B------:R-:W3:Y:S01]  /*8c20*/  S2UR UR5, SR_CgaCtaId ;  /* 0x00000000000579c3 */ /* 0x000ee20000008800 */
[----:B------:R-:W-:Y:S01]  /*8c30*/  ULEA UR4, UR46, UR45, 0x3 ;  /* 0x0000002d2e047291 */ /* 0x000fe2000f8e18ff */
[----:B------:R-:W-:-:S04]  /*8c40*/  DEPBAR.LE SB0, 0x0 ;  /* 0x000080000000791a */ /* 0x000fc80000000000 */
[----:B------:R-:W-:-:S04]  /*8c50*/  UIADD3 UR4, UPT, UPT, UR4, 0xa0, URZ ;  /* 0x000000a004047890 */ /* 0x000fc8000fffe0ff */
[----:B---3--:R-:W-:-:S09]  /*8c60*/  UPRMT UR4, UR5, 0x654, UR4 ;  /* 0x0000065405047896 */ /* 0x008fd20008000004 */
[----:B------:R-:W-:Y:S01]  /*8c70*/  SYNCS.ARRIVE.TRANS64.RED.A1T0 RZ, [UR4], RZ ;  /* 0x000000ffffff79a7 */ /* 0x000fe20008100404 */
[----:B------:R-:W-:Y:S05]  /*8c80*/  EXIT ;  /* 0x000000000000794d */ /* 0x000fea0003800000 */
.L_x_25:
[----:B--2---:R2:W3:Y:S02]  /*8c90*/  SYNCS.PHASECHK.TRANS64.TRYWAIT P0, [R0+URZ+0x140], R2 ;  /* 0x00014002000075a7 */ /* 0x0044e400080011ff */
[----:B---3--:R-:W-:Y:S05]  /*8ca0*/  @!P0 NANOSLEEP.SYNCS 0x989680 ;  /* 0x009896800000895d */ /* 0x008fea0003900000 */
[----:B------:R-:W3:Y:S02]  /*8cb0*/  @!P0 SYNCS.PHASECHK.TRANS64 P0, [R0+URZ+0x140], R2 ;  /* 0x00014002000085a7 */ /* 0x000ee400080010ff */
[----:B---3--:R-:W-:Y:S05]  /*8cc0*/  @!P0 BRA `(.L_x_25) ;  /* 0xfffffffc00f08947 */ /* 0x008fea000383ffff */
[----:B------:R-:W-:Y:S05]  /*8cd0*/  BRA `(.L_x_143) ;  /* 0xffffff8c00887947 */ /* 0x000fea000383ffff */
.L_x_28:
[----:B--2---:R-:W-:-:S07]  /*8ce0*/  MOV R0, UR33 ;  /* 0x0000002100007c02 */ /* 0x004fce0008000f00 */
.L_x_144:
[----:B--2---:R2:W3:Y:S02]  /*8cf0*/  SYNCS.PHASECHK.TRANS64.TRYWAIT P0, [R0+URZ+0x40], R3 ;  /* 0x00004003000075a7 */ /* 0x0044e400080011ff */
[----:B---3--:R-:W-:Y:S05]  /*8d00*/  @!P0 NANOSLEEP.SYNCS 0x989680 ;  /* 0x009896800000895d */ /* 0x008fea0003900000 */
[----:B------:R-:W3:Y:S02]  /*8d10*/  @!P0 SYNCS.PHASECHK.TRANS64 P0, [R0+URZ+0x40], R3 ;  /* 0x00004003000085a7 */ /* 0x000ee400080010ff */
[----:B---3--:R-:W-:Y:S05]  /*8d20*/  @!P0 BRA `(.L_x_144) ;  /* 0xfffffffc00f08947 */ /* 0x008fea000383ffff */
[----:B------:R-:W-:Y:S05]  /*8d30*/  BRA `(.L_x_27) ;  /* 0xffffff8c00c87947 */ /* 0x000fea000383ffff */
.L_x_35:
[----:B-1----:R-:W-:-:S07]  /*8d40*/  MOV R0, UR17 ;  /* 0x0000001100007c02 */ /* 0x002fce0008000f00 */
.L_x_145:
[----:B-1----:R1:W2:Y:S02]  /*8d50*/  SYNCS.PHASECHK.TRANS64.TRYWAIT P0, [R0+URZ+0x40], R3 ;  /* 0x00004003000075a7 */ /* 0x0022a400080011ff */
[----:B--2---:R-:W-:Y:S05]  /*8d60*/  @!P0 NANOSLEEP.SYNCS 0x989680 ;  /* 0x009896800000895d */ /* 0x004fea0003900000 */
[----:B------:R-:W2:Y:S02]  /*8d70*/  @!P0 SYNCS.PHASECHK.TRANS64 P0, [R0+URZ+0x40], R3 ;  /* 0x00004003000085a7 */ /* 0x000ea400080010ff */
[----:B--2---:R-:W-:Y:S05]  /*8d80*/  @!P0 BRA `(.L_x_145) ;  /* 0xfffffffc00f08947 */ /* 0x004fea000383ffff */
[----:B------:R-:W-:Y:S05]  /*8d90*/  BRA `(.L_x_34) ;  /* 0xffffff9000887947 */ /* 0x000fea000383ffff */
.L_x_40:
[----:B-1----:R1:W2:Y:S02]  /*8da0*/  SYNCS.PHASECHK.TRANS64.TRYWAIT P0, [R3+URZ+0xd0], R0 ;  /* 0x0000d000030075a7 */ /* 0x0022a400080011ff */
[----:B--2---:R-:W-:Y:S05]  /*8db0*/  @!P0 NANOSLEEP.SYNCS 0x989680 ;  /* 0x009896800000895d */ /* 0x004fea0003900000 */
[----:B------:R-:W2:Y:S02]  /*8dc0*/  @!P0 SYNCS.PHASECHK.TRANS64 P0, [R3+URZ+0xd0], R0 ;  /* 0x0000d000030085a7 */ /* 0x000ea400080010ff */
[----:B--2---:R-:W-:Y:S05]  /*8dd0*/  @!P0 BRA `(.L_x_40) ;  /* 0xfffffffc00f08947 */ /* 0x004fea000383ffff */
[----:B------:R-:W-:Y:S05]  /*8de0*/  BRA `(.L_x_146) ;  /* 0xffffff9400287947 */ /* 0x000fea000383ffff */
.L_x_44:
[----:B------:R-:W-:-:S07]  /*8df0*/  MOV R0, UR4 ;  /* 0x0000000400007c02 */ /* 0x000fce0008000f00 */
.L_x_147:
[----:B-1----:R1:W2:Y:S02]  /*8e00*/  SYNCS.PHASECHK.TRANS64.TRYWAIT P0, [R0+URZ], R2 ;  /* 0x00000002000075a7 */ /* 0x0022a400080011ff */
[----:B--2---:R-:W-:Y:S05]  /*8e10*/  @!P0 NANOSLEEP.SYNCS 0x989680 ;  /* 0x009896800000895d */ /* 0x004fea0003900000 */
[----:B------:R-:W2:Y:S02]  /*8e20*/  @!P0 SYNCS.PHASECHK.TRANS64 P0, [R0+URZ], R2 ;  /* 0x00000002000085a7 */ /* 0x000ea400080010ff */
[----:B--2---:R-:W-:Y:S05]  /*8e30*/  @!P0 BRA `(.L_x_147) ;  /* 0xfffffffc00f08947 */ /* 0x004fea000383ffff */
[----:B------:R-:W-:Y:S05]  /*8e40*/  BRA `(.L_x_148) ;  /* 0xffffff9800d47947 */ /* 0x000fea000383ffff */
.L_x_45:
[----:B------:R-:W-:-:S07]  /*8e50*/  MOV R0, UR5 ;  /* 0x0000000500007c02 */ /* 0x000fce0008000f00 */
.L_x_149:
[----:B-1----:R1:W2:Y:S02]  /*8e60*/  SYNCS.PHASECHK.TRANS64.TRYWAIT P0, [R0+URZ], R3 ;  /* 0x00000003000075a7 */ /* 0x0022a400080011ff */
[----:B--2---:R-:W-:Y:S05]  /*8e70*/  @!P0 NANOSLEEP.SYNCS 0x989680 ;  /* 0x009896800000895d */ /* 0x004fea0003900000 */
[----:B------:R-:W2:Y:S02]  /*8e80*/  @!P0 SYNCS.PHASECHK.TRANS64 P0, [R0+URZ], R3 ;  /* 0x00000003000085a7 */ /* 0x000ea400080010ff */
[----:B--2---:R-:W-:Y:S05]  /*8e90*/  @!P0 BRA `(.L_x_149) ;  /* 0xfffffffc00f08947 */ /* 0x004fea000383ffff */
[----:B------:R-:W-:Y:S05]  /*8ea0*/  BRA `(.L_x_150) ;  /* 0xffffff9800e07947 */ /* 0x000fea000383ffff */
.L_x_46:
[----:B------:R-:W-:-:S07]  /*8eb0*/  MOV R0, UR5 ;  /* 0x0000000500007c02 */ /* 0x000fce0008000f00 */
.L_x_151:
[----:B-1----:R1:W2:Y:S02]  /*8ec0*/  SYNCS.PHASECHK.TRANS64.TRYWAIT P0, [R0+URZ], R3 ;  /* 0x00000003000075a7 */ /* 0x0022a400080011ff */
[----:B--2---:R-:W-:Y:S05]  /*8ed0*/  @!P0 NANOSLEEP.SYNCS 0x989680 ;  /* 0x009896800000895d */ /* 0x004fea0003900000 */
[----:B------:R-:W2:Y:S02]  /*8ee0*/  @!P0 SYNCS.PHASECHK.TRANS64 P0, [R0+URZ], R3 ;  /* 0x00000003000085a7 */ /* 0x000ea400080010ff */
[----:B--2---:R-:W-:Y:S05]  /*8ef0*/  @!P0 BRA `(.L_x_151) ;  /* 0xfffffffc00f08947 */ /* 0x004fea000383ffff */
[----:B------:R-:W-:Y:S05]  /*8f00*/  BRA `(.L_x_152) ;  /* 0xffffff9800ec7947 */ /* 0x000fea000383ffff */
.L_x_47:
[----:B------:R-:W-:-:S07]  /*8f10*/  MOV R0, UR5 ;  /* 0x0000000500007c02 */ /* 0x000fce0008000f00 */
.L_x_153:
[----:B-1----:R1:W2:Y:S02]  /*8f20*/  SYNCS.PHASECHK.TRANS64.TRYWAIT P0, [R0+URZ], R3 ;  /* 0x00000003000075a7 */ /* 0x0022a400080011ff */
[----:B--2---:R-:W-:Y:S05]  /*8f30*/  @!P0 NANOSLEEP.SYNCS 0x989680 ;  /* 0x009896800000895d */ /* 0x004fea0003900000 */
[----:B------:R-:W2:Y:S02]  /*8f40*/  @!P0 SYNCS.PHASECHK.TRANS64 P0, [R0+URZ], R3 ;  /* 0x00000003000085a7 */ /* 0x000ea400080010ff */
[----:B--2---:R-:W-:Y:S05]  /*8f50*/  @!P0 BRA `(.L_x_153) ;  /* 0xfffffffc00f08947 */ /* 0x004fea000383ffff */
[----:B------:R-:W-:Y:S05]  /*8f60*/  BRA `(.L_x_154) ;  /* 0xffffff9800f87947 */ /* 0x000fea000383ffff */
.L_x_48:
[----:B------:R-:W-:-:S07]  /*8f70*/  MOV R0, UR5 ;  /* 0x0000000500007c02 */ /* 0x000fce0008000f00 */
.L_x_155:
[----:B-1----:R1:W2:Y:S02]  /*8f80*/  SYNCS.PHASECHK.TRANS64.TRYWAIT P0, [R0+URZ], R3 ;  /* 0x00000003000075a7 */ /* 0x0022a400080011ff */
[----:B--2---:R-:W-:Y:S05]  /*8f90*/  @!P0 NANOSLEEP.SYNCS 0x989680 ;  /* 0x009896800000895d */ /* 0x004fea0003900000 */
[----:B------:R-:W2:Y:S02]  /*8fa0*/  @!P0 SYNCS.PHASECHK.TRANS64 P0, [R0+URZ], R3 ;  /* 0x00000003000085a7 */ /* 0x000ea400080010ff */
[----:B--2---:R-:W-:Y:S05]  /*8fb0*/  @!P0 BRA `(.L_x_155) ;  /* 0xfffffffc00f08947 */ /* 0x004fea000383ffff */
[----:B------:R-:W-:Y:S05]  /*8fc0*/  BRA `(.L_x_156) ;  /* 0xffffff9c00047947 */ /* 0x000fea000383ffff */
.L_x_49:
[----:B------:R-:W-:-:S07]  /*8fd0*/  MOV R0, UR5 ;  /* 0x0000000500007c02 */ /* 0x000fce0008000f00 */
.L_x_157:
[----:B-1----:R1:W2:Y:S02]  /*8fe0*/  SYNCS.PHASECHK.TRANS64.TRYWAIT P0, [R0+URZ], R3 ;  /* 0x00000003000075a7 */ /* 0x0022a400080011ff */
[----:B--2---:R-:W-:Y:S05]  /*8ff0*/  @!P0 NANOSLEEP.SYNCS 0x989680 ;  /* 0x009896800000895d */ /* 0x004fea0003900000 */
[----:B------:R-:W2:Y:S02]  /*9000*/  @!P0 SYNCS.PHASECHK.TRANS64 P0, [R0+URZ], R3 ;  /* 0x00000003000085a7 */ /* 0x000ea400080010ff */
[----:B--2---:R-:W-:Y:S05]  /*9010*/  @!P0 BRA `(.L_x_157) ;  /* 0xfffffffc00f08947 */ /* 0x004fea000383ffff */
[----:B------:R-:W-:Y:S05]  /*9020*/  BRA `(.L_x_158) ;  /* 0xffffff9c00107947 */ /* 0x000fea000383ffff */
.L_x_50:
[----:B------:R-:W-:-:S07]  /*9030*/  MOV R0, UR5 ;  /* 0x0000000500007c02 */ /* 0x000fce0008000f00 */
.L_x_159:
[----:B-1----:R1:W2:Y:S02]  /*9040*/  SYNCS.PHASECHK.TRANS64.TRYWAIT P0, [R0+URZ], R3 ;  /* 0x00000003000075a7 */ /* 0x0022a400080011ff */
[----:B--2---:R-:W-:Y:S05]  /*9050*/  @!P0 NANOSLEEP.SYNCS 0x989680 ;  /* 0x009896800000895d */ /* 0x004fea0003900000 */
[----:B------:R-:W2:Y:S02]  /*9060*/  @!P0 SYNCS.PHASECHK.TRANS64 P0, [R0+URZ], R3 ;  /* 0x00000003000085a7 */ /* 0x000ea400080010ff */
[----:B--2---:R-:W-:Y:S05]  /*9070*/  @!P0 BRA `(.L_x_159) ;  /* 0xfffffffc00f08947 */ /* 0x004fea000383ffff */
[----:B------:R-:W-:Y:S05]  /*9080*/  BRA `(.L_x_160) ;  /* 0xffffff9c001c7947 */ /* 0x000fea000383ffff */
.L_x_53:
[----:B-1----:R1:W2:Y:S02]  /*9090*/  SYNCS.PHASECHK.TRANS64.TRYWAIT P0, [R2+URZ+0x130], R4 ;  /* 0x00013004020075a7 */ /* 0x0022a400080011ff */
[----:B--2---:R-:W-:Y:S05]  /*90a0*/  @!P0 NANOSLEEP.SYNCS 0x989680 ;  /* 0x009896800000895d */ /* 0x004fea0003900000 */
[----:B------:R-:W2:Y:S02]  /*90b0*/  @!P0 SYNCS.PHASECHK.TRANS64 P0, [R2+URZ+0x130], R4 ;  /* 0x00013004020085a7 */ /* 0x000ea400080010ff */
[----:B--2---:R-:W-:Y:S05]  /*90c0*/  @!P0 BRA `(.L_x_53) ;  /* 0xfffffffc00f08947 */ /* 0x004fea000383ffff */
[----:B------:R-:W-:Y:S05]  /*90d0*/  BRA `(.L_x_161) ;  /* 0xffffff9c00807947 */ /* 0x000fea000383ffff */
.L_x_54:
[----:B------:R-:W-:-:S07]  /*90e0*/  MOV R2, UR4 ;  /* 0x0000000400027c02 */ /* 0x000fce0008000f00 */
.L_x_162:
[----:B-1----:R1:W2:Y:S02]  /*90f0*/  SYNCS.PHASECHK.TRANS64.TRYWAIT P0, [R2+URZ+0xe0], R5 ;  /* 0x0000e005020075a7 */ /* 0x0022a400080011ff */
[----:B--2---:R-:W-:Y:S05]  /*9100*/  @!P0 NANOSLEEP.SYNCS 0x989680 ;  /* 0x009896800000895d */ /* 0x004fea0003900000 */
[----:B------:R-:W2:Y:S02]  /*9110*/  @!P0 SYNCS.PHASECHK.TRANS64 P0, [R2+URZ+0xe0], R5 ;  /* 0x0000e005020085a7 */ /* 0x000ea400080010ff */
[----:B--2---:R-:W-:Y:S05]  /*9120*/  @!P0 BRA `(.L_x_162) ;  /* 0xfffffffc00f08947 */ /* 0x004fea000383ffff */
[----:B------:R-:W-:Y:S05]  /*9130*/  BRA `(.L_x_163) ;  /* 0xffffff9c00907947 */ /* 0x000fea000383ffff */
.L_x_55:
[----:B-1----:R1:W2:Y:S02]  /*9140*/  SYNCS.PHASECHK.TRANS64.TRYWAIT P1, [R2+URZ+0xd0], R4 ;  /* 0x0000d004020075a7 */ /* 0x0022a400080211ff */
[----:B--2---:R-:W-:Y:S05]  /*9150*/  @!P1 NANOSLEEP.SYNCS 0x989680 ;  /* 0x009896800000995d */ /* 0x004fea0003900000 */
[----:B------:R-:W2:Y:S02]  /*9160*/  @!P1 SYNCS.PHASECHK.TRANS64 P1, [R2+URZ+0xd0], R4 ;  /* 0x0000d004020095a7 */ /* 0x000ea400080210ff */
[----:B--2---:R-:W-:Y:S05]  /*9170*/  @!P1 BRA `(.L_x_55) ;  /* 0xfffffffc00f09947 */ /* 0x004fea000383ffff */
[----:B------:R-:W-:Y:S05]  /*9180*/  BRA `(.L_x_164) ;  /* 0xffffff9c00c07947 */ /* 0x000fea000383ffff */
.L_x_58:
[----:B------:R-:W-:-:S07]  /*9190*/  MOV R0, UR4 ;  /* 0x0000000400007c02 */ /* 0x000fce0008000f00 */
.L_x_165:
[----:B-1----:R1:W2:Y:S02]  /*91a0*/  SYNCS.PHASECHK.TRANS64.TRYWAIT P0, [R0+URZ+0xe0], R2 ;  /* 0x0000e002000075a7 */ /* 0x0022a400080011ff */
[----:B--2---:R-:W-:Y:S05]  /*91b0*/  @!P0 NANOSLEEP.SYNCS 0x989680 ;  /* 0x009896800000895d */ /* 0x004fea0003900000 */
[----:B------:R-:W2:Y:S02]  /*91c0*/  @!P0 SYNCS.PHASECHK.TRANS64 P0, [R0+URZ+0xe0], R2 ;  /* 0x0000e002000085a7 */ /* 0x000ea400080010ff */
[----:B--2---:R-:W-:Y:S05]  /*91d0*/  @!P0 BRA `(.L_x_165) ;  /* 0xfffffffc00f08947 */ /* 0x004fea000383ffff */
[----:B------:R-:W-:Y:S05]  /*91e0*/  BRA `(.L_x_57) ;  /* 0xffffffa000147947 */ /* 0x000fea000383ffff */
.L_x_65:
[----:B-1----:R1:W2:Y:S02]  /*91f0*/  SYNCS.PHASECHK.TRANS64.TRYWAIT P1, [R0+URZ+0xd0], R2 ;  /* 0x0000d002000075a7 */ /* 0x0022a400080211ff */
[----:B--2---:R-:W-:Y:S05]  /*9200*/  @!P1 NANOSLEEP.SYNCS 0x989680 ;  /* 0x009896800000995d */ /* 0x004fea0003900000 */
[----:B------:R-:W2:Y:S02]  /*9210*/  @!P1 SYNCS.PHASECHK.TRANS64 P1, [R0+URZ+0xd0], R2 ;  /* 0x0000d002000095a7 */ /* 0x000ea400080210ff */
[----:B--2---:R-:W-:Y:S05]  /*9220*/  @!P1 BRA `(.L_x_65) ;  /* 0xfffffffc00f09947 */ /* 0x004fea000383ffff */
[----:B------:R-:W-:Y:S05]  /*9230*/  BRA `(.L_x_166) ;  /* 0xffffffa4008c7947 */ /* 0x000fea000383ffff */
.L_x_66:
[----:B------:R-:W-:-:S07]  /*9240*/  MOV R2, UR30 ;  /* 0x0000001e00027c02 */ /* 0x000fce0008000f00 */
.L_x_167:
[----:B-1----:R1:W2:Y:S02]  /*9250*/  SYNCS.PHASECHK.TRANS64.TRYWAIT P0, [R2+URZ+0x110], R0 ;  /* 0x00011000020075a7 */ /* 0x0022a400080011ff */
[----:B--2---:R-:W-:Y:S05]  /*9260*/  @!P0 NANOSLEEP.SYNCS 0x989680 ;  /* 0x009896800000895d */ /* 0x004fea0003900000 */
[----:B------:R-:W2:Y:S02]  /*9270*/  @!P0 SYNCS.PHASECHK.TRANS64 P0, [R2+URZ+0x110], R0 ;  /* 0x00011000020085a7 */ /* 0x000ea400080010ff */
[----:B--2---:R-:W-:Y:S05]  /*9280*/  @!P0 BRA `(.L_x_167) ;  /* 0xfffffffc00f08947 */ /* 0x004fea000383ffff */
[----:B------:R-:W-:Y:S05]  /*9290*/  BRA `(.L_x_168) ;  /* 0xffffffa400c47947 */ /* 0x000fea000383ffff */
.L_x_69:
[----:B------:R-:W-:Y:S07]  /*92a0*/  MOV R0, UR5 ;  /* 0x0000000500007c02 */ /* 0x000fee0008000f00 */
.L_x_169:
[----:B-1----:R1:W2:Y:S02]  /*92b0*/  SYNCS.PHASECHK.TRANS64.TRYWAIT P0, [R0+URZ], R2 ;  /* 0x00000002000075a7 */ /* 0x0022a400080011ff */
[----:B--2---:R-:W-:Y:S05]  /*92c0*/  @!P0 NANOSLEEP.SYNCS 0x989680 ;  /* 0x009896800000895d */ /* 0x004fea0003900000 */
[----:B------:R-:W2:Y:S02]  /*92d0*/  @!P0 SYNCS.PHASECHK.TRANS64 P0, [R0+URZ], R2 ;  /* 0x00000002000085a7 */ /* 0x000ea400080010ff */
[----:B--2---:R-:W-:Y:S05]  /*92e0*/  @!P0 BRA `(.L_x_169) ;  /* 0xfffffffc00f08947 */ /* 0x004fea000383ffff */
[----:B------:R-:W-:Y:S05]  /*92f0*/  BRA `(.L_x_68) ;  /* 0xffffffa400e07947 */ /* 0x000fea000383ffff */
.L_x_72:
[----:B------:R-:W-:-:S07]  /*9300*/  MOV R0, UR4 ;  /* 0x0000000400007c02 */ /* 0x000fce0008000f00 */
.L_x_170:
[----:B--2---:R2:W4:Y:S02]  /*9310*/  SYNCS.PHASECHK.TRANS64.TRYWAIT P0, [R0+URZ], R2 ;  /* 0x00000002000075a7 */ /* 0x00452400080011ff */
[----:B----4-:R-:W-:Y:S05]  /*9320*/  @!P0 NANOSLEEP.SYNCS 0x989680 ;  /* 0x009896800000895d */ /* 0x010fea0003900000 */
[----:B------:R-:W4:Y:S02]  /*9330*/  @!P0 SYNCS.PHASECHK.TRANS64 P0, [R0+URZ], R2 ;  /* 0x00000002000085a7 */ /* 0x000f2400080010ff */
[----:B----4-:R-:W-:Y:S05]  /*9340*/  @!P0 BRA `(.L_x_170) ;  /* 0xfffffffc00f08947 */ /* 0x010fea000383ffff */
[----:B------:R-:W-:Y:S05]  /*9350*/  BRA `(.L_x_171) ;  /* 0xffffffa800bc7947 */ /* 0x000fea000383ffff */
.L_x_73:
[----:B------:R-:W-:-:S07]  /*9360*/  MOV R0, UR5 ;  /* 0x0000000500007c02 */ /* 0x000fce0008000f00 */
.L_x_172:
[----:B-1----:R1:W2:Y:S02]  /*9370*/  SYNCS.PHASECHK.TRANS64.TRYWAIT P0, [R0+URZ], R3 ;  /* 0x00000003000075a7 */ /* 0x0022a400080011ff */
[----:B--2---:R-:W-:Y:S05]  /*9380*/  @!P0 NANOSLEEP.SYNCS 0x989680 ;  /* 0x009896800000895d */ /* 0x004fea0003900000 */
[----:B------:R-:W2:Y:S02]  /*9390*/  @!P0 SYNCS.PHASECHK.TRANS64 P0, [R0+URZ], R3 ;  /* 0x00000003000085a7 */ /* 0x000ea400080010ff */
[----:B--2---:R-:W-:Y:S05]  /*93a0*/  @!P0 BRA `(.L_x_172) ;  /* 0xfffffffc00f08947 */ /* 0x004fea000383ffff */
[----:B------:R-:W-:Y:S05]  /*93b0*/  BRA `(.L_x_173) ;  /* 0xffffffa800c87947 */ /* 0x000fea000383ffff */
.L_x_74:
[----:B------:R-:W-:-:S07]  /*93c0*/  MOV R0, UR5 ;  /* 0x0000000500007c02 */ /* 0x000fce0008000f00 */
.L_x_174:
[----:B-1----:R1:W2:Y:S02]  /*93d0*/  SYNCS.PHASECHK.TRANS64.TRYWAIT P0, [R0+URZ], R3 ;  /* 0x00000003000075a7 */ /* 0x0022a400080011ff */
[----:B--2---:R-:W-:Y:S05]  /*93e0*/  @!P0 NANOSLEEP.SYNCS 0x989680 ;  /* 0x009896800000895d */ /* 0x004fea0003900000 */
[----:B------:R-:W2:Y:S02]  /*93f0*/  @!P0 SYNCS.PHASECHK.TRANS64 P0, [R0+URZ], R3 ;  /* 0x00000003000085a7 */ /* 0x000ea400080010ff */
[----:B--2---:R-:W-:Y:S05]  /*9400*/  @!P0 BRA `(.L_x_174) ;  /* 0xfffffffc00f08947 */ /* 0x004fea000383ffff */
[----:B------:R-:W-:Y:S05]  /*9410*/  BRA `(.L_x_175) ;  /* 0xffffffa800d47947 */ /* 0x000fea000383ffff */
.L_x_75:
[----:B-1----:R-:W-:-:S07]  /*9420*/  MOV R0, UR4 ;  /* 0x0000000400007c02 */ /* 0x002fce0008000f00 */
.L_x_176:
[----:B-1----:R1:W2:Y:S02]  /*9430*/  SYNCS.PHASECHK.TRANS64.TRYWAIT P0, [R0+URZ], R2 ;  /* 0x00000002000075a7 */ /* 0x0022a400080011ff */
[----:B--2---:R-:W-:Y:S05]  /*9440*/  @!P0 NANOSLEEP.SYNCS 0x989680 ;  /* 0x009896800000895d */ /* 0x004fea0003900000 */
[----:B------:R-:W2:Y:S02]  /*9450*/  @!P0 SYNCS.PHASECHK.TRANS64 P0, [R0+URZ], R2 ;  /* 0x00000002000085a7 */ /* 0x000ea400080010ff */
[----:B--2---:R-:W-:Y:S05]  /*9460*/  @!P0 BRA `(.L_x_176) ;  /* 0xfffffffc00f08947 */ /* 0x004fea000383ffff */
[----:B------:R-:W-:Y:S05]  /*9470*/  BRA `(.L_x_177) ;  /* 0xffffffa800e07947 */ /* 0x000fea000383ffff */
.L_x_80:
[----:B--2---:R2:W3:Y:S02]  /*9480*/  SYNCS.PHASECHK.TRANS64.TRYWAIT P0, [R12+URZ+0xd0], R0 ;  /* 0x0000d0000c0075a7 */ /* 0x0044e400080011ff */
[----:B---3--:R-:W-:Y:S05]  /*9490*/  @!P0 NANOSLEEP.SYNCS 0x989680 ;  /* 0x009896800000895d */ /* 0x008fea0003900000 */
[----:B------:R-:W3:Y:S02]  /*94a0*/  @!P0 SYNCS.PHASECHK.TRANS64 P0, [R12+URZ+0xd0], R0 ;  /* 0x0000d0000c0085a7 */ /* 0x000ee400080010ff */
[----:B---3--:R-:W-:Y:S05]  /*94b0*/  @!P0 BRA `(.L_x_80) ;  /* 0xfffffffc00f08947 */ /* 0x008fea000383ffff */
[----:B------:R-:W-:Y:S05]  /*94c0*/  BRA `(.L_x_178) ;  /* 0xffffffb000107947 */ /* 0x000fea000383ffff */
.L_x_83:
[----:B--2---:R-:W-:Y:S07]  /*94d0*/  MOV R0, UR21 ;  /* 0x0000001500007c02 */ /* 0x004fee0008000f00 */
.L_x_179:
[----:B--2---:R2:W3:Y:S02]  /*94e0*/  SYNCS.PHASECHK.TRANS64.TRYWAIT P2, [R0+URZ+0xc8], R6 ;  /* 0x0000c806000075a7 */ /* 0x0044e400080411ff */
[----:B---3--:R-:W-:Y:S05]  /*94f0*/  @!P2 NANOSLEEP.SYNCS 0x989680 ;  /* 0x009896800000a95d */ /* 0x008fea0003900000 */
[----:B------:R-:W3:Y:S02]  /*9500*/  @!P2 SYNCS.PHASECHK.TRANS64 P2, [R0+URZ+0xc8], R6 ;  /* 0x0000c8060000a5a7 */ /* 0x000ee400080410ff */
[----:B---3--:R-:W-:Y:S05]  /*9510*/  @!P2 BRA `(.L_x_179) ;  /* 0xfffffffc00f0a947 */ /* 0x008fea000383ffff */
[----:B------:R-:W-:Y:S05]  /*9520*/  BRA `(.L_x_82) ;  /* 0xffffffb400787947 */ /* 0x000fea000383ffff */
.L_x_86:
[----:B------:R-:W-:Y:S07]  /*9530*/  MOV R0, UR21 ;  /* 0x0000001500007c02 */ /* 0x000fee0008000f00 */
.L_x_180:
[----:B--2---:R2:W3:Y:S02]  /*9540*/  SYNCS.PHASECHK.TRANS64.TRYWAIT P0, [R0+URZ+0xa0], R9 ;  /* 0x0000a009000075a7 */ /* 0x0044e400080011ff */
[----:B---3--:R-:W-:Y:S05]  /*9550*/  @!P0 NANOSLEEP.SYNCS 0x989680 ;  /* 0x009896800000895d */ /* 0x008fea0003900000 */
[----:B------:R-:W3:Y:S02]  /*9560*/  @!P0 SYNCS.PHASECHK.TRANS64 P0, [R0+URZ+0xa0], R9 ;  /* 0x0000a009000085a7 */ /* 0x000ee400080010ff */
[----:B---3--:R-:W-:Y:S05]  /*9570*/  @!P0 BRA `(.L_x_180) ;  /* 0xfffffffc00f08947 */ /* 0x008fea000383ffff */
[----:B------:R-:W-:Y:S05]  /*9580*/  BRA `(.L_x_181) ;  /* 0xffffffb400d47947 */ /* 0x000fea000383ffff */
.L_x_87:
[----:B------:R-:W-:Y:S07]  /*9590*/  MOV R0, UR21 ;  /* 0x0000001500007c02 */ /* 0x000fee0008000f00 */
.L_x_182:
[----:B--2---:R2:W3:Y:S02]  /*95a0*/  SYNCS.PHASECHK.TRANS64.TRYWAIT P0, [R0+URZ+0xa8], R9 ;  /* 0x0000a809000075a7 */ /* 0x0044e400080011ff */
[----:B---3--:R-:W-:Y:S05]  /*95b0*/  @!P0 NANOSLEEP.SYNCS 0x989680 ;  /* 0x009896800000895d */ /* 0x008fea0003900000 */
[----:B------:R-:W3:Y:S02]  /*95c0*/  @!P0 SYNCS.PHASECHK.TRANS64 P0, [R0+URZ+0xa8], R9 ;  /* 0x0000a809000085a7 */ /* 0x000ee400080010ff */
[----:B---3--:R-:W-:Y:S05]  /*95d0*/  @!P0 BRA `(.L_x_182) ;  /* 0xfffffffc00f08947 */ /* 0x008fea000383ffff */
[----:B------:R-:W-:Y:S05]  /*95e0*/  BRA `(.L_x_183) ;  /* 0xffffffb8000c7947 */ /* 0x000fea000383ffff */
.L_x_88:
[----:B------:R-:W-:Y:S07]  /*95f0*/  MOV R0, UR21 ;  /* 0x0000001500007c02 */ /* 0x000fee0008000f00 */
.L_x_184:
[----:B--2---:R2:W3:Y:S02]  /*9600*/  SYNCS.PHASECHK.TRANS64.TRYWAIT P0, [R0+URZ+0xb0], R9 ;  /* 0x0000b009000075a7 */ /* 0x0044e400080011ff */
[----:B---3--:R-:W-:Y:S05]  /*9610*/  @!P0 NANOSLEEP.SYNCS 0x989680 ;  /* 0x009896800000895d */ /* 0x008fea0003900000 */
[----:B------:R-:W3:Y:S02]  /*9620*/  @!P0 SYNCS.PHASECHK.TRANS64 P0, [R0+URZ+0xb0], R9 ;  /* 0x0000b009000085a7 */ /* 0x000ee400080010ff */
[----:B---3--:R-:W-:Y:S05]  /*9630*/  @!P0 BRA `(.L_x_184) ;  /* 0xfffffffc00f08947 */ /* 0x008fea000383ffff */
[----:B------:R-:W-:Y:S05]  /*9640*/  BRA `(.L_x_185) ;  /* 0xffffffb800507947 */ /* 0x000fea000383ffff */
.L_x_89:
[----:B------:R-:W-:Y:S07]  /*9650*/  MOV R0, UR21 ;  /* 0x0000001500007c02 */ /* 0x000fee0008000f00 */
.L_x_186:
[----:B--2---:R2:W3:Y:S02]  /*9660*/  SYNCS.PHASECHK.TRANS64.TRYWAIT P0, [R0+URZ+0xb8], R9 ;  /* 0x0000b809000075a7 */ /* 0x0044e400080011ff */
[----:B---3--:R-:W-:Y:S05]  /*9670*/  @!P0 NANOSLEEP.SYNCS 0x989680 ;  /* 0x009896800000895d */ /* 0x008fea0003900000 */
[----:B------:R-:W3:Y:S02]  /*9680*/  @!P0 SYNCS.PHASECHK.TRANS64 P0, [R0+URZ+0xb8], R9 ;  /* 0x0000b809000085a7 */ /* 0x000ee400080010ff */
[----:B---3--:R-:W-:Y:S05]  /*9690*/  @!P0 BRA `(.L_x_186) ;  /* 0xfffffffc00f08947 */ /* 0x008fea000383ffff */
[----:B------:R-:W-:Y:S05]  /*96a0*/  BRA `(.L_x_187) ;  /* 0xffffffb800907947 */ /* 0x000fea000383ffff */
.L_x_91:
[----:B------:R-:W-:-:S07]  /*96b0*/  MOV R0, UR21 ;  /* 0x0000001500007c02 */ /* 0x000fce0008000f00 */
.L_x_188:
[----:B---3--:R3:W4:Y:S02]  /*96c0*/  SYNCS.PHASECHK.TRANS64.TRYWAIT P0, [R0+URZ+0xa0], R2 ;  /* 0x0000a002000075a7 */ /* 0x00872400080011ff */
[----:B----4-:R-:W-:Y:S05]  /*96d0*/  @!P0 NANOSLEEP.SYNCS 0x989680 ;  /* 0x009896800000895d */ /* 0x010fea0003900000 */
[----:B------:R-:W4:Y:S02]  /*96e0*/  @!P0 SYNCS.PHASECHK.TRANS64 P0, [R0+URZ+0xa0], R2 ;  /* 0x0000a002000085a7 */ /* 0x000f2400080010ff */
[----:B----4-:R-:W-:Y:S05]  /*96f0*/  @!P0 BRA `(.L_x_188) ;  /* 0xfffffffc00f08947 */ /* 0x010fea000383ffff */
[----:B------:R-:W-:Y:S05]  /*9700*/  BRA `(.L_x_189) ;  /* 0xffffffbc00087947 */ /* 0x000fea000383ffff */
.L_x_92:
[----:B---3--:R-:W-:-:S07]  /*9710*/  MOV R0, UR21 ;  /* 0x0000001500007c02 */ /* 0x008fce0008000f00 */
.L_x_190:
[----:B---3--:R3:W4:Y:S02]  /*9720*/  SYNCS.PHASECHK.TRANS64.TRYWAIT P0, [R0+URZ+0xa8], R2 ;  /* 0x0000a802000075a7 */ /* 0x00872400080011ff */
[----:B----4-:R-:W-:Y:S05]  /*9730*/  @!P0 NANOSLEEP.SYNCS 0x989680 ;  /* 0x009896800000895d */ /* 0x010fea0003900000 */
[----:B------:R-:W4:Y:S02]  /*9740*/  @!P0 SYNCS.PHASECHK.TRANS64 P0, [R0+URZ+0xa8], R2 ;  /* 0x0000a802000085a7 */ /* 0x000f2400080010ff */
[----:B----4-:R-:W-:Y:S05]  /*9750*/  @!P0 BRA `(.L_x_190) ;  /* 0xfffffffc00f08947 */ /* 0x010fea000383ffff */
[----:B------:R-:W-:Y:S05]  /*9760*/  BRA `(.L_x_191) ;  /* 0xffffffb800f87947 */ /* 0x000fea000383ffff */
.L_x_93:
[----:B---3--:R-:W-:-:S07]  /*9770*/  MOV R0, UR21 ;  /* 0x0000001500007c02 */ /* 0x008fce0008000f00 */
.L_x_192:
[----:B---3--:R3:W4:Y:S02]  /*9780*/  SYNCS.PHASECHK.TRANS64.TRYWAIT P0, [R0+URZ+0xb0], R2 ;  /* 0x0000b002000075a7 */ /* 0x00872400080011ff */
[----:B----4-:R-:W-:Y:S05]  /*9790*/  @!P0 NANOSLEEP.SYNCS 0x989680 ;  /* 0x009896800000895d */ /* 0x010fea0003900000 */
[----:B------:R-:W4:Y:S02]  /*97a0*/  @!P0 SYNCS.PHASECHK.TRANS64 P0, [R0+URZ+0xb0], R2 ;  /* 0x0000b002000085a7 */ /* 0x000f2400080010ff */
[----:B----4-:R-:W-:Y:S05]  /*97b0*/  @!P0 BRA `(.L_x_192) ;  /* 0xfffffffc00f08947 */ /* 0x010fea000383ffff */
[----:B------:R-:W-:Y:S05]  /*97c0*/  BRA `(.L_x_193) ;  /* 0xffffffb800e87947 */ /* 0x000fea000383ffff */
.L_x_95:
[----:B-1----:R1:W2:Y:S02]  /*97d0*/  SYNCS.PHASECHK.TRANS64.TRYWAIT P0, [R3+URZ+0xd0], R0 ;  /* 0x0000d000030075a7 */ /* 0x0022a400080011ff */
[----:B--2---:R-:W-:Y:S05]  /*97e0*/  @!P0 NANOSLEEP.SYNCS 0x989680 ;  /* 0x009896800000895d */ /* 0x004fea0003900000 */
[----:B------:R-:W2:Y:S02]  /*97f0*/  @!P0 SYNCS.PHASECHK.TRANS64 P0, [R3+URZ+0xd0], R0 ;  /* 0x0000d000030085a7 */ /* 0x000ea400080010ff */
[----:B--2---:R-:W-:Y:S05]  /*9800*/  @!P0 BRA `(.L_x_95) ;  /* 0xfffffffc00f08947 */ /* 0x004fea000383ffff */
[----:B------:R-:W-:Y:S05]  /*9810*/  BRA `(.L_x_194) ;  /* 0xffffffbc00a87947 */ /* 0x000fea000383ffff */
.L_x_106:
[----:B-1----:R-:W-:Y:S04]  /*9820*/  MOV R2, UR45 ;  /* 0x0000002d00027c02 */ /* 0x002fe80008000f00 */
[----:B------:R1:W2:Y:S03]  /*9830*/  SYNCS.PHASECHK.TRANS64.TRYWAIT P1, [R2+URZ+0x80], R3 ;  /* 0x00008003020075a7 */ /* 0x0002a600080211ff */
[----:B--2---:R-:W-:Y:S05]  /*9840*/  @!P1 NANOSLEEP.SYNCS 0x989680 ;  /* 0x009896800000995d */ /* 0x004fea0003900000 */
[----:B------:R-:W2:Y:S02]  /*9850*/  @!P1 SYNCS.PHASECHK.TRANS64 P1, [R2+URZ+0x80], R3 ;  /* 0x00008003020095a7 */ /* 0x000ea400080210ff */
[----:B--2---:R-:W-:Y:S05]  /*9860*/  @!P1 BRA `(.L_x_106) ;  /* 0xfffffffc00ec9947 */ /* 0x004fea000383ffff */
[----:B------:R-:W-:Y:S05]  /*9870*/  BRA `(.L_x_105) ;  /* 0xffffffcc000c7947 */ /* 0x000fea000383ffff */
.L_x_108:
[----:B-1----:R1:W4:Y:S02]  /*9880*/  SYNCS.PHASECHK.TRANS64.TRYWAIT P0, [R70+URZ+0xf0], R0 ;  /* 0x0000f000460075a7 */ /* 0x00232400080011ff */
[----:B----4-:R-:W-:Y:S05]  /*9890*/  @!P0 NANOSLEEP.SYNCS 0x989680 ;  /* 0x009896800000895d */ /* 0x010fea0003900000 */
[----:B------:R-:W4:Y:S02]  /*98a0*/  @!P0 SYNCS.PHASECHK.TRANS64 P0, [R70+URZ+0xf0], R0 ;  /* 0x0000f000460085a7 */ /* 0x000f2400080010ff */
[----:B----4-:R-:W-:Y:S05]  /*98b0*/  @!P0 BRA `(.L_x_108) ;  /* 0xfffffffc00f08947 */ /* 0x010fea000383ffff */
[----:B------:R-:W-:Y:S05]  /*98c0*/  BRA `(.L_x_107) ;  /* 0xffffffcc00347947 */ /* 0x000fea000383ffff */
.L_x_117:
[----:B-1----:R1:W3:Y:S02]  /*98d0*/  SYNCS.PHASECHK.TRANS64.TRYWAIT P0, [R2+URZ+0x80], R0 ;  /* 0x00008000020075a7 */ /* 0x0022e400080011ff */
[----:B---3--:R-:W-:Y:S05]  /*98e0*/  @!P0 NANOSLEEP.SYNCS 0x989680 ;  /* 0x009896800000895d */ /* 0x008fea0003900000 */
[----:B------:R-:W3:Y:S02]  /*98f0*/  @!P0 SYNCS.PHASECHK.TRANS64 P0, [R2+URZ+0x80], R0 ;  /* 0x00008000020085a7 */ /* 0x000ee400080010ff */
[----:B---3--:R-:W-:Y:S05]  /*9900*/  @!P0 BRA `(.L_x_117) ;  /* 0xfffffffc00f08947 */ /* 0x008fea000383ffff */
[----:B------:R-:W-:Y:S05]  /*9910*/  BRA `(.L_x_116) ;  /* 0xffffffd400507947 */ /* 0x000fea000383ffff */
.L_x_125:
[----:B-1----:R1:W3:Y:S02]  /*9920*/  SYNCS.PHASECHK.TRANS64.TRYWAIT P0, [R6+URZ+0x80], R5 ;  /* 0x00008005060075a7 */ /* 0x0022e400080011ff */
[----:B---3--:R-:W-:Y:S05]  /*9930*/  @!P0 NANOSLEEP.SYNCS 0x989680 ;  /* 0x009896800000895d */ /* 0x008fea0003900000 */
[----:B------:R-:W3:Y:S02]  /*9940*/  @!P0 SYNCS.PHASECHK.TRANS64 P0, [R6+URZ+0x80], R5 ;  /* 0x00008005060085a7 */ /* 0x000ee400080010ff */
[----:B---3--:R-:W-:Y:S05]  /*9950*/  @!P0 BRA `(.L_x_125) ;  /* 0xfffffffc00f08947 */ /* 0x008fea000383ffff */
[----:B------:R-:W-:Y:S05]  /*9960*/  BRA `(.L_x_124) ;  /* 0xffffffdc00947947 */ /* 0x000fea000383ffff */
.L_x_133:
[----:B-1----:R1:W3:Y:S02]  /*9970*/  SYNCS.PHASECHK.TRANS64.TRYWAIT P0, [R0+URZ+0x80], R5 ;  /* 0x00008005000075a7 */ /* 0x0022e400080011ff */
[----:B---3--:R-:W-:Y:S05]  /*9980*/  @!P0 NANOSLEEP.SYNCS 0x989680 ;  /* 0x009896800000895d */ /* 0x008fea0003900000 */
[----:B------:R-:W3:Y:S02]  /*9990*/  @!P0 SYNCS.PHASECHK.TRANS64 P0, [R0+URZ+0x80], R5 ;  /* 0x00008005000085a7 */ /* 0x000ee400080010ff */
[----:B---3--:R-:W-:Y:S05]  /*99a0*/  @!P0 BRA `(.L_x_133) ;  /* 0xfffffffc00f08947 */ /* 0x008fea000383ffff */
[----:B------:R-:W-:Y:S05]  /*99b0*/  BRA `(.L_x_132) ;  /* 0xffffffe400d47947 */ /* 0x000fea000383ffff */
        .weak           $__internal_0_$__cuda_sm10x_tcgen05_guardrail_trap_col_being_dealloced_not_returned_by_alloc
        .type           $__internal_0_$__cuda_sm10x_tcgen05_guardrail_trap_col_being_dealloced_not_returned_by_alloc,@function
        .size           $__internal_0_$__cuda_sm10x_tcgen05_guardrail_trap_col_being_dealloced_not_returned_by_alloc,($__internal_1_$__cuda_sm10x_tcgen05_guardrail_trap_phase_invalid_during_alloc - $__internal_0_$__cuda_sm10x_tcgen05_guardrail_trap_col_being_dealloced_not_returned_by_alloc)
$__internal_0_$__cuda_sm10x_tcgen05_guardrail_trap_col_being_dealloced_not_returned_by_alloc:
[----:B------:R-:W-:Y:S05]  /*99c0*/  BPT.TRAP 0x1 ;  /* 0x000000040000795c */ /* 0x000fea0000300000 */
[----:B------:R-:W-:-:S04]  /*99d0*/  HFMA2 R3, -RZ, RZ, 0, 0 ;  /* 0x00000000ff037431 */ /* 0x000fc800000001ff */
[----:B------:R-:W-:Y:S05]  /*99e0*/  RET.REL.NODEC R2 `(_ZN7cutlass13device_kernelINS_4gemm6kernel13GemmUniversalIN4cute5tupleIJiiiiEEENS1_10collective13CollectiveMmaINS1_35MainloopSm100TmaUmmaWarpSpecializedILi8ELi2ELi4ENS5_IJNS4_1CILi1EEENSA_ILi8EEESB_EEEEENS5_IJNSA_ILi128EEENSA_ILi64EEENSA_ILi32EEEEEENS_10tfloat32_tENS5_IJlSB_lEEESJ_SK_NS4_8TiledMMAINS4_8MMA_AtomIJNS4_17SM100_MMA_TF32_SSISJ_SJ_fLi128ELi64ELNS4_4UMMA5MajorE0ELSP_0ELNSO_7ScaleInE0ELSQ_0EEEEEENS4_6LayoutINS5_IJSB_SB_SB_EEENS5_IJNSA_ILi0EEESV_SV_EEEEENS5_IJNS4_10UnderscoreESY_SY_EEEEENS4_23SM90_TMA_LOAD_MULTICASTENS4_14ComposedLayoutINS4_7SwizzleILi3ELi4ELi3EEENS4_18smem_ptr_flag_bitsILi32EEENST_INS5_IJSC_SH_EEENS5_IJSH_SB_EEEEEEEvNS4_8identityENS4_13SM90_TMA_LOADES1A_vS1B_EENS_8epilogue10collective18CollectiveEpilogueINS1E_23Sm100TmaWarpSpecializedILi4ELi2ELi16ELb1ELb0EEEJSI_NS5_IJNST_ISF_SB_EENST_INSA_ILi16EEESB_EEEEESJ_SK_SJ_SK_NS1E_6fusion15FusionCallbacksIS1I_NS1N_17LinearCombinationISJ_fSJ_fLNS_15FloatRoundStyleE2EEESI_S1M_JEEENS4_5SM1004TMEM4LOAD26SM100_TMEM_LOAD_32dp32b16xES1C_NS12_INS13_ILi2ELi4ELi3EEES16_NST_INS5_IJSC_S1K_EEENS5_IJS1K_SB_EEEEEEENS4_39AutoVectorizingCopyWithAssumedAlignmentILi128EEENS4_14SM90_TMA_STOREES21_S23_S23_EEEvvEEEEvNT_6ParamsE) ;  /* 0xffffff6402847950 */ /* 0x000fea0003c3ffff */
        .weak           $__internal_1_$__cuda_sm10x_tcgen05_guardrail_trap_phase_invalid_during_alloc
        .type           $__internal_1_$__cuda_sm10x_tcgen05_guardrail_trap_phase_invalid_during_alloc,@function
        .size           $__internal_1_$__cuda_sm10x_tcgen05_guardrail_trap_phase_invalid_during_alloc,($__internal_2_$__cuda_sm10x_tcgen05_guardrail_trap_unallocated_columns_being_dealloced - $__internal_1_$__cuda_sm10x_tcgen05_guardrail_trap_phase_invalid_during_alloc)
$__internal_1_$__cuda_sm10x_tcgen05_guardrail_trap_phase_invalid_during_alloc:
[----:B------:R-:W-:Y:S05]  /*99f0*/  BPT.TRAP 0x1 ;  /* 0x000000040000795c */ /* 0x000fea0000300000 */
[----:B------:R-:W-:-:S04]  /*9a00*/  MOV R5, 0x0 ;  /* 0x0000000000057802 */ /* 0x000fc80000000f00 */
[----:B------:R-:W-:Y:S05]  /*9a10*/  RET.REL.NODEC R4 `(_ZN7cutlass13device_kernelINS_4gemm6kernel13GemmUniversalIN4cute5tupleIJiiiiEEENS1_10collective13CollectiveMmaINS1_35MainloopSm100TmaUmmaWarpSpecializedILi8ELi2ELi4ENS5_IJNS4_1CILi1EEENSA_ILi8EEESB_EEEEENS5_IJNSA_ILi128EEENSA_ILi64EEENSA_ILi32EEEEEENS_10tfloat32_tENS5_IJlSB_lEEESJ_SK_NS4_8TiledMMAINS4_8MMA_AtomIJNS4_17SM100_MMA_TF32_SSISJ_SJ_fLi128ELi64ELNS4_4UMMA5MajorE0ELSP_0ELNSO_7ScaleInE0ELSQ_0EEEEEENS4_6LayoutINS5_IJSB_SB_SB_EEENS5_IJNSA_ILi0EEESV_SV_EEEEENS5_IJNS4_10UnderscoreESY_SY_EEEEENS4_23SM90_TMA_LOAD_MULTICASTENS4_14ComposedLayoutINS4_7SwizzleILi3ELi4ELi3EEENS4_18smem_ptr_flag_bitsILi32EEENST_INS5_IJSC_SH_EEENS5_IJSH_SB_EEEEEEEvNS4_8identityENS4_13SM90_TMA_LOADES1A_vS1B_EENS_8epilogue10collective18CollectiveEpilogueINS1E_23Sm100TmaWarpSpecializedILi4ELi2ELi16ELb1ELb0EEEJSI_NS5_IJNST_ISF_SB_EENST_INSA_ILi16EEESB_EEEEESJ_SK_SJ_SK_NS1E_6fusion15FusionCallbacksIS1I_NS1N_17LinearCombinationISJ_fSJ_fLNS_15FloatRoundStyleE2EEESI_S1M_JEEENS4_5SM1004TMEM4LOAD26SM100_TMEM_LOAD_32dp32b16xES1C_NS12_INS13_ILi2ELi4ELi3EEES16_NST_INS5_IJSC_S1K_EEENS5_IJS1K_SB_EEEEEEENS4_39AutoVectorizingCopyWithAssumedAlignmentILi128EEENS4_14SM90_TMA_STOREES21_S23_S23_EEEvvEEEEvNT_6ParamsE) ;  /* 0xffffff6404787950 */ /* 0x000fea0003c3ffff */
        .weak           $__internal_2_$__cuda_sm10x_tcgen05_guardrail_trap_unallocated_columns_being_dealloced
        .type           $__internal_2_$__cuda_sm10x_tcgen05_guardrail_trap_unallocated_columns_being_dealloced,@function
        .size           $__internal_2_$__cuda_sm10x_tcgen05_guardrail_trap_unallocated_columns_being_dealloced,(.L_x_196 - $__internal_2_$__cuda_sm10x_tcgen05_guardrail_trap_unallocated_columns_being_dealloced)
$__internal_2_$__cuda_sm10x_tcgen05_guardrail_trap_unallocated_columns_being_dealloced:
[----:B------:R-:W-:Y:S05]  /*9a20*/  BPT.TRAP 0x1 ;  /* 0x000000040000795c */ /* 0x000fea0000300000 */
[----:B------:R-:W-:-:S04]  /*9a30*/  HFMA2 R3, -RZ, RZ, 0, 0 ;  /* 0x00000000ff037431 */ /* 0x000fc800000001ff */
[----:B------:R-:W-:Y:S05]  /*9a40*/  RET.REL.NODEC R2 `(_ZN7cutlass13device_kernelINS_4gemm6kernel13GemmUniversalIN4cute5tupleIJiiiiEEENS1_10collective13CollectiveMmaINS1_35MainloopSm100TmaUmmaWarpSpecializedILi8ELi2ELi4ENS5_IJNS4_1CILi1EEENSA_ILi8EEESB_EEEEENS5_IJNSA_ILi128EEENSA_ILi64EEENSA_ILi32EEEEEENS_10tfloat32_tENS5_IJlSB_lEEESJ_SK_NS4_8TiledMMAINS4_8MMA_AtomIJNS4_17SM100_MMA_TF32_SSISJ_SJ_fLi128ELi64ELNS4_4UMMA5MajorE0ELSP_0ELNSO_7ScaleInE0ELSQ_0EEEEEENS4_6LayoutINS5_IJSB_SB_SB_EEENS5_IJNSA_ILi0EEESV_SV_EEEEENS5_IJNS4_10UnderscoreESY_SY_EEEEENS4_23SM90_TMA_LOAD_MULTICASTENS4_14ComposedLayoutINS4_7SwizzleILi3ELi4ELi3EEENS4_18smem_ptr_flag_bitsILi32EEENST_INS5_IJSC_SH_EEENS5_IJSH_SB_EEEEEEEvNS4_8identityENS4_13SM90_TMA_LOADES1A_vS1B_EENS_8epilogue10collective18CollectiveEpilogueINS1E_23Sm100TmaWarpSpecializedILi4ELi2ELi16ELb1ELb0EEEJSI_NS5_IJNST_ISF_SB_EENST_INSA_ILi16EEESB_EEEEESJ_SK_SJ_SK_NS1E_6fusion15FusionCallbacksIS1I_NS1N_17LinearCombinationISJ_fSJ_fLNS_15FloatRoundStyleE2EEESI_S1M_JEEENS4_5SM1004TMEM4LOAD26SM100_TMEM_LOAD_32dp32b16xES1C_NS12_INS13_ILi2ELi4ELi3EEES16_NST_INS5_IJSC_S1K_EEENS5_IJS1K_SB_EEEEEEENS4_39AutoVectorizingCopyWithAssumedAlignmentILi128EEENS4_14SM90_TMA_STOREES21_S23_S23_EEEvvEEEEvNT_6ParamsE) ;  /* 0xffffff64026c7950 */ /* 0x000fea0003c3ffff */
.L_x_195:
[----:B------:R-:W-:-:S00]  /*9a50*/  BRA `(.L_x_195) ;  /* 0xfffffffc00fc7947 */ /* 0x000fc0000383ffff */
[----:B------:R-:W-:-:S00]  /*9a60*/  NOP ;  /* 0x0000000000007918 */ /* 0x000fc00000000000 */
        /* <DEDUP_REMOVED lines=9> */
.L_x_196:


//--------------------- .nv.global.init           --------------------------
	.section	.nv.global.init,"aw",@progbits
.nv.global.init:
	.type		$str$27,@object
	.size		$str$27,($str$28 - $str$27)
$str$27:
        /*0000*/ 	.byte	0x28, 0x61, 0x64, 0x64, 0x72, 0x65, 0x73, 0x73, 0x20, 0x26, 0x20, 0x6d, 0x61, 0x73, 0x6b, 0x29
        /*0010*/ 	.byte	0x20, 0x3d, 0x3d, 0x20, 0x30, 0x00
	.type		$str$28,@object
	.size		$str$28,($str$26 - $str$28)
$str$28:
        /*0016*/ 	.byte	0x2f, 0x74, 0x6d, 0x70, 0x2f, 0x63, 0x75, 0x74, 0x6c, 0x61, 0x73, 0x73, 0x5f, 0x73, 0x77, 0x65
        /*0026*/ 	.byte	0x65, 0x70, 0x5f, 0x73, 0x72, 0x63, 0x2f, 0x69, 0x6e, 0x63, 0x6c, 0x75, 0x64, 0x65, 0x2f, 0x63
        /*0036*/ 	.byte	0x75, 0x74, 0x65, 0x2f, 0x70, 0x6f, 0x69, 0x6e, 0x74, 0x65, 0x72, 0x5f, 0x66, 0x6c, 0x61, 0x67
        /*0046*/ 	.byte	0x67, 0x65, 0x64, 0x2e, 0x68, 0x70, 0x70, 0x00
	.type		$str$26,@object
	.size		$str$26,($str$25 - $str$26)
$str$26:
        /*004e*/ 	.byte	0x2f, 0x74, 0x6d, 0x70, 0x2f, 0x63, 0x75, 0x74, 0x6c, 0x61, 0x73, 0x73, 0x5f, 0x73, 0x77, 0x65
        /*005e*/ 	.byte	0x65, 0x70, 0x5f, 0x73, 0x72, 0x63, 0x2f, 0x69, 0x6e, 0x63, 0x6c, 0x75, 0x64, 0x65, 0x2f, 0x63
        /*006e*/ 	.byte	0x75, 0x74, 0x65, 0x2f, 0x61, 0x74, 0x6f, 0x6d, 0x2f, 0x63, 0x6f, 0x70, 0x79, 0x5f, 0x74, 0x72
        /*007e*/ 	.byte	0x61, 0x69, 0x74, 0x73, 0x5f, 0x73, 0x6d, 0x31, 0x30, 0x30, 0x2e, 0x68, 0x70, 0x70, 0x00
	.type		$str$25,@object
	.size		$str$25,(__unnamed_1 - $str$25)
$str$25:
        /*008d*/ 	.byte	0x28, 0x28, 0x75, 0x69, 0x6e, 0x74, 0x33, 0x32, 0x5f, 0x74, 0x28, 0x74, 0x68, 0x72, 0x65, 0x61
        /*009d*/ 	.byte	0x64, 0x49, 0x64, 0x78, 0x2e, 0x78, 0x29, 0x20, 0x2f, 0x20, 0x33, 0x32, 0x29, 0x20, 0x25, 0x20
        /*00ad*/ 	.byte	0x34, 0x29, 0x20, 0x3d, 0x3d, 0x20, 0x28, 0x28, 0x28, 0x74, 0x6d, 0x65, 0x6d, 0x5f, 0x61, 0x64
        /*00bd*/ 	.byte	0x64, 0x72, 0x20, 0x3e, 0x3e, 0x20, 0x31, 0x36, 0x29, 0x20, 0x2f, 0x20, 0x33, 0x32, 0x29, 0x20
        /*00cd*/ 	.byte	0x25, 0x20, 0x34, 0x29, 0x00
	.type		__unnamed_1,@object
	.size		__unnamed_1,(__unnamed_2 - __unnamed_1)
__unnamed_1:
        /*00d2*/ 	.byte	0x61, 0x75, 0x74, 0x6f, 0x20, 0x63, 0x75, 0x74, 0x65, 0x3a, 0x3a, 0x61, 0x73, 0x5f, 0x70, 0x6f
        /* <DEDUP_REMOVED lines=24> */
        /*0262*/ 	.byte	0x32, 0x30, 0x34, 0x38, 0x3e, 0x3e, 0x3e, 0x3e, 0x5d, 0x00
	.type		__unnamed_2,@object
	.size		__unnamed_2,(.L_2 - __unnamed_2)
__unnamed_2:
        /* <DEDUP_REMOVED lines=42> */
        /*050c*/ 	.byte	0x3e, 0x5d, 0x00
.L_2:


//--------------------- .nv.shared._ZN7cutlass13device_kernelINS_4gemm6kernel13GemmUniversalIN4cute5tupleIJiiiiEEENS1_10collective13CollectiveMmaINS1_35MainloopSm100TmaUmmaWarpSpecializedILi8ELi2ELi4ENS5_IJNS4_1CILi1EEENSA_ILi8EEESB_EEEEENS5_IJNSA_ILi128EEENSA_ILi64EEENSA_ILi32EEEEEENS_10tfloat32_tENS5_IJlSB_lEEESJ_SK_NS4_8TiledMMAINS4_8MMA_AtomIJNS4_17SM100_MMA_TF32_SSISJ_SJ_fLi128ELi64ELNS4_4UMMA5MajorE0ELSP_0ELNSO_7ScaleInE0ELSQ_0EEEEEENS4_6LayoutINS5_IJSB_SB_SB_EEENS5_IJNSA_ILi0EEESV_SV_EEEEENS5_IJNS4_10UnderscoreESY_SY_EEEEENS4_23SM90_TMA_LOAD_MULTICASTENS4_14ComposedLayoutINS4_7SwizzleILi3ELi4ELi3EEENS4_18smem_ptr_flag_bitsILi32EEENST_INS5_IJSC_SH_EEENS5_IJSH_SB_EEEEEEEvNS4_8identityENS4_13SM90_TMA_LOADES1A_vS1B_EENS_8epilogue10collective18CollectiveEpilogueINS1E_23Sm100TmaWarpSpecializedILi4ELi2ELi16ELb1ELb0EEEJSI_NS5_IJNST_ISF_SB_EENST_INSA_ILi16EEESB_EEEEESJ_SK_SJ_SK_NS1E_6fusion15FusionCallbacksIS1I_NS1N_17LinearCombinationISJ_fSJ_fLNS_15FloatRoundStyleE2EEESI_S1M_JEEENS4_5SM1004TMEM4LOAD26SM100_TMEM_LOAD_32dp32b16xES1C_NS12_INS13_ILi2ELi4ELi3EEES16_NST_INS5_IJSC_S1K_EEENS5_IJS1K_SB_EEEEEEENS4_39AutoVectorizingCopyWithAssumedAlignmentILi128EEENS4_14SM90_TMA_STOREES21_S23_S23_EEEvvEEEEvNT_6ParamsE --------------------------
	.section	.nv.shared._ZN7cutlass13device_kernelINS_4gemm6kernel13GemmUniversalIN4cute5tupleIJiiiiEEENS1_10collective13CollectiveMmaINS1_35MainloopSm100TmaUmmaWarpSpecializedILi8ELi2ELi4ENS5_IJNS4_1CILi1EEENSA_ILi8EEESB_EEEEENS5_IJNSA_ILi128EEENSA_ILi64EEENSA_ILi32EEEEEENS_10tfloat32_tENS5_IJlSB_lEEESJ_SK_NS4_8TiledMMAINS4_8MMA_AtomIJNS4_17SM100_MMA_TF32_SSISJ_SJ_fLi128ELi64ELNS4_4UMMA5MajorE0ELSP_0ELNSO_7ScaleInE0ELSQ_0EEEEEENS4_6LayoutINS5_IJSB_SB_SB_EEENS5_IJNSA_ILi0EEESV_SV_EEEEENS5_IJNS4_10UnderscoreESY_SY_EEEEENS4_23SM90_TMA_LOAD_MULTICASTENS4_14ComposedLayoutINS4_7SwizzleILi3ELi4ELi3EEENS4_18smem_ptr_flag_bitsILi32EEENST_INS5_IJSC_SH_EEENS5_IJSH_SB_EEEEEEEvNS4_8identityENS4_13SM90_TMA_LOADES1A_vS1B_EENS_8epilogue10collective18CollectiveEpilogueINS1E_23Sm100TmaWarpSpecializedILi4ELi2ELi16ELb1ELb0EEEJSI_NS5_IJNST_ISF_SB_EENST_INSA_ILi16EEESB_EEEEESJ_SK_SJ_SK_NS1E_6fusion15FusionCallbacksIS1I_NS1N_17LinearCombinationISJ_fSJ_fLNS_15FloatRoundStyleE2EEESI_S1M_JEEENS4_5SM1004TMEM4LOAD26SM100_TMEM_LOAD_32dp32b16xES1C_NS12_INS13_ILi2ELi4ELi3EEES16_NST_INS5_IJSC_S1K_EEENS5_IJS1K_SB_EEEEEEENS4_39AutoVectorizingCopyWithAssumedAlignmentILi128EEENS4_14SM90_TMA_STOREES21_S23_S23_EEEvvEEEEvNT_6ParamsE,"aw",@nobits
	.sectionflags	@""
	.align	16
	.zero		1024


//--------------------- .nv.shared.reserved.0     --------------------------
	.section	.nv.shared.reserved.0,"aw",@nobits
	.weak		__nv_reservedSMEM_offset_0_alias
	.size		__nv_reservedSMEM_offset_0_alias, 0, 64
	.other		__nv_reservedSMEM_offset_0_alias,@"STO_CUDA_RESERVED_SHARED STV_DEFAULT"
__nv_reservedSMEM_offset_0_alias:
	.zero		0
.nv.shared.reserved.0:
	.zero		64
	.weak		__nv_reservedSMEM_tcgen05_partition
	.type		__nv_reservedSMEM_tcgen05_partition,@object
	.size		__nv_reservedSMEM_tcgen05_partition,(.L_0 - __nv_reservedSMEM_tcgen05_partition)
__nv_reservedSMEM_tcgen05_partition:
	.zero		32
.L_0:


//--------------------- .nv.global                --------------------------
	.section	.nv.global,"aw",@nobits
.nv.global:
	.type		_ZN40_INTERNAL_956a8136_4_k_cu_678958b6_360274cute1_E,@object
	.size		_ZN40_INTERNAL_956a8136_4_k_cu_678958b6_360274cute1_E,(_ZN40_INTERNAL_956a8136_4_k_cu_678958b6_360274cuda3std3__45__cpo6cbeginE - _ZN40_INTERNAL_956a8136_4_k_cu_678958b6_360274cute1_E)
_ZN40_INTERNAL_956a8136_4_k_cu_678958b6_360274cute1_E:
	.zero		1
	.type		_ZN40_INTERNAL_956a8136_4_k_cu_678958b6_360274cuda3std3__45__cpo6cbeginE,@object
	.size		_ZN40_INTERNAL_956a8136_4_k_cu_678958b6_360274cuda3std3__45__cpo6cbeginE,(_ZN40_INTERNAL_956a8136_4_k_cu_678958b6_360274cuda3std3__48in_placeE - _ZN40_INTERNAL_956a8136_4_k_cu_678958b6_360274cuda3std3__45__cpo6cbeginE)
_ZN40_INTERNAL_956a8136_4_k_cu_678958b6_360274cuda3std3__45__cpo6cbeginE:
	.zero		1
	.type		_ZN40_INTERNAL_956a8136_4_k_cu_678958b6_360274cuda3std3__48in_placeE,@object
	.size		_ZN40_INTERNAL_956a8136_4_k_cu_678958b6_360274cuda3std3__48in_placeE,(_ZN40_INTERNAL_956a8136_4_k_cu_678958b6_360274cuda3std6ranges3__45__cpo9iter_moveE - _ZN40_INTERNAL_956a8136_4_k_cu_678958b6_360274cuda3std3__48in_placeE)
_ZN40_INTERNAL_956a8136_4_k_cu_678958b6_360274cuda3std3__48in_placeE:
	.zero		1
	.type		_ZN40_INTERNAL_956a8136_4_k_cu_678958b6_360274cuda3std6ranges3__45__cpo9iter_moveE,@object
	.size		_ZN40_INTERNAL_956a8136_4_k_cu_678958b6_360274cuda3std6ranges3__45__cpo9iter_moveE,(_ZN40_INTERNAL_956a8136_4_k_cu_678958b6_360274cuda3std3__45__cpo5beginE - _ZN40_INTERNAL_956a8136_4_k_cu_678958b6_360274cuda3std6ranges3__45__cpo9iter_moveE)
_ZN40_INTERNAL_956a8136_4_k_cu_678958b6_360274cuda3std6ranges3__45__cpo9iter_moveE:
	.zero		1
	.type		_ZN40_INTERNAL_956a8136_4_k_cu_678958b6_360274cuda3std3__45__cpo5beginE,@object
	.size		_ZN40_INTERNAL_956a8136_4_k_cu_678958b6_360274cuda3std3__45__cpo5beginE,(_ZN40_INTERNAL_956a8136_4_k_cu_678958b6_360274cuda3std3__442_GLOBAL__N__956a8136_4_k_cu_678958b6_360276ignoreE - _ZN40_INTERNAL_956a8136_4_k_cu_678958b6_360274cuda3std3__45__cpo5beginE)
_ZN40_INTERNAL_956a8136_4_k_cu_678958b6_360274cuda3std3__45__cpo5beginE:
	.zero		1
	.type		_ZN40_INTERNAL_956a8136_4_k_cu_678958b6_360274cuda3std3__442_GLOBAL__N__956a8136_4_k_cu_678958b6_360276ignoreE,@object
	.size		_ZN40_INTERNAL_956a8136_4_k_cu_678958b6_360274cuda3std3__442_GLOBAL__N__956a8136_4_k_cu_678958b6_360276ignoreE,(_ZN40_INTERNAL_956a8136_4_k_cu_678958b6_360274cute7productE - _ZN40_INTERNAL_956a8136_4_k_cu_678958b6_360274cuda3std3__442_GLOBAL__N__956a8136_4_k_cu_678958b6_360276ignoreE)
_ZN40_INTERNAL_956a8136_4_k_cu_678958b6_360274cuda3std3__442_GLOBAL__N__956a8136_4_k_cu_678958b6_360276ignoreE:
	.zero		1
	.type		_ZN40_INTERNAL_956a8136_4_k_cu_678958b6_360274cute7productE,@object
	.size		_ZN40_INTERNAL_956a8136_4_k_cu_678958b6_360274cute7productE,(_ZN40_INTERNAL_956a8136_4_k_cu_678958b6_360274cuda3std3__45__cpo3endE - _ZN40_INTERNAL_956a8136_4_k_cu_678958b6_360274cute7productE)
_ZN40_INTERNAL_956a8136_4_k_cu_678958b6_360274cute7productE:
	.zero		1
	.type		_ZN40_INTERNAL_956a8136_4_k_cu_678958b6_360274cuda3std3__45__cpo3endE,@object
	.size		_ZN40_INTERNAL_956a8136_4_k_cu_678958b6_360274cuda3std3__45__cpo3endE,(_ZN40_INTERNAL_956a8136_4_k_cu_678958b6_360274cuda3std3__419piecewise_constructE - _ZN40_INTERNAL_956a8136_4_k_cu_678958b6_360274cuda3std3__45__cpo3endE)
_ZN40_INTERNAL_956a8136_4_k_cu_678958b6_360274cuda3std3__45__cpo3endE:
	.zero		1
	.type		_ZN40_INTERNAL_956a8136_4_k_cu_678958b6_360274cuda3std3__419piecewise_constructE,@object
	.size		_ZN40_INTERNAL_956a8136_4_k_cu_678958b6_360274cuda3std3__419piecewise_constructE,(_ZN40_INTERNAL_956a8136_4_k_cu_678958b6_360274cuda3std3__45__cpo4cendE - _ZN40_INTERNAL_956a8136_4_k_cu_678958b6_360274cuda3std3__419piecewise_constructE)
_ZN40_INTERNAL_956a8136_4_k_cu_678958b6_360274cuda3std3__419piecewise_constructE:
	.zero		1
	.type		_ZN40_INTERNAL_956a8136_4_k_cu_678958b6_360274cuda3std3__45__cpo4cendE,@object
	.size		_ZN40_INTERNAL_956a8136_4_k_cu_678958b6_360274cuda3std3__45__cpo4cendE,(_ZN40_INTERNAL_956a8136_4_k_cu_678958b6_360274cuda3std6ranges3__45__cpo4swapE - _ZN40_INTERNAL_956a8136_4_k_cu_678958b6_360274cuda3std3__45__cpo4cendE)
_ZN40_INTERNAL_956a8136_4_k_cu_678958b6_360274cuda3std3__45__cpo4cendE:
	.zero		1
	.type		_ZN40_INTERNAL_956a8136_4_k_cu_678958b6_360274cuda3std6ranges3__45__cpo4swapE,@object
	.size		_ZN40_INTERNAL_956a8136_4_k_cu_678958b6_360274cuda3std6ranges3__45__cpo4swapE,(.L_10 - _ZN40_INTERNAL_956a8136_4_k_cu_678958b6_360274cuda3std6ranges3__45__cpo4swapE)
_ZN40_INTERNAL_956a8136_4_k_cu_678958b6_360274cuda3std6ranges3__45__cpo4swapE:
	.zero		1
.L_10:


//--------------------- .nv.constant0._ZN7cutlass13device_kernelINS_4gemm6kernel13GemmUniversalIN4cute5tupleIJiiiiEEENS1_10collective13CollectiveMmaINS1_35MainloopSm100TmaUmmaWarpSpecializedILi8ELi2ELi4ENS5_IJNS4_1CILi1EEENSA_ILi8EEESB_EEEEENS5_IJNSA_ILi128EEENSA_ILi64EEENSA_ILi32EEEEEENS_10tfloat32_tENS5_IJlSB_lEEESJ_SK_NS4_8TiledMMAINS4_8MMA_AtomIJNS4_17SM100_MMA_TF32_SSISJ_SJ_fLi128ELi64ELNS4_4UMMA5MajorE0ELSP_0ELNSO_7ScaleInE0ELSQ_0EEEEEENS4_6LayoutINS5_IJSB_SB_SB_EEENS5_IJNSA_ILi0EEESV_SV_EEEEENS5_IJNS4_10UnderscoreESY_SY_EEEEENS4_23SM90_TMA_LOAD_MULTICASTENS4_14ComposedLayoutINS4_7SwizzleILi3ELi4ELi3EEENS4_18smem_ptr_flag_bitsILi32EEENST_INS5_IJSC_SH_EEENS5_IJSH_SB_EEEEEEEvNS4_8identityENS4_13SM90_TMA_LOADES1A_vS1B_EENS_8epilogue10collective18CollectiveEpilogueINS1E_23Sm100TmaWarpSpecializedILi4ELi2ELi16ELb1ELb0EEEJSI_NS5_IJNST_ISF_SB_EENST_INSA_ILi16EEESB_EEEEESJ_SK_SJ_SK_NS1E_6fusion15FusionCallbacksIS1I_NS1N_17LinearCombinationISJ_fSJ_fLNS_15FloatRoundStyleE2EEESI_S1M_JEEENS4_5SM1004TMEM4LOAD26SM100_TMEM_LOAD_32dp32b16xES1C_NS12_INS13_ILi2ELi4ELi3EEES16_NST_INS5_IJSC_S1K_EEENS5_IJS1K_SB_EEEEEEENS4_39AutoVectorizingCopyWithAssumedAlignmentILi128EEENS4_14SM90_TMA_STOREES21_S23_S23_EEEvvEEEEvNT_6ParamsE --------------------------
	.section	.nv.constant0._ZN7cutlass13device_kernelINS_4gemm6kernel13GemmUniversalIN4cute5tupleIJiiiiEEENS1_10collective13CollectiveMmaINS1_35MainloopSm100TmaUmmaWarpSpecializedILi8ELi2ELi4ENS5_IJNS4_1CILi1EEENSA_ILi8EEESB_EEEEENS5_IJNSA_ILi128EEENSA_ILi64EEENSA_ILi32EEEEEENS_10tfloat32_tENS5_IJlSB_lEEESJ_SK_NS4_8TiledMMAINS4_8MMA_AtomIJNS4_17SM100_MMA_TF32_SSISJ_SJ_fLi128ELi64ELNS4_4UMMA5MajorE0ELSP_0ELNSO_7ScaleInE0ELSQ_0EEEEEENS4_6LayoutINS5_IJSB_SB_SB_EEENS5_IJNSA_ILi0EEESV_SV_EEEEENS5_IJNS4_10UnderscoreESY_SY_EEEEENS4_23SM90_TMA_LOAD_MULTICASTENS4_14ComposedLayoutINS4_7SwizzleILi3ELi4ELi3EEENS4_18smem_ptr_flag_bitsILi32EEENST_INS5_IJSC_SH_EEENS5_IJSH_SB_EEEEEEEvNS4_8identityENS4_13SM90_TMA_LOADES1A_vS1B_EENS_8epilogue10collective18CollectiveEpilogueINS1E_23Sm100TmaWarpSpecializedILi4ELi2ELi16ELb1ELb0EEEJSI_NS5_IJNST_ISF_SB_EENST_INSA_ILi16EEESB_EEEEESJ_SK_SJ_SK_NS1E_6fusion15FusionCallbacksIS1I_NS1N_17LinearCombinationISJ_fSJ_fLNS_15FloatRoundStyleE2EEESI_S1M_JEEENS4_5SM1004TMEM4LOAD26SM100_TMEM_LOAD_32dp32b16xES1C_NS12_INS13_ILi2ELi4ELi3EEES16_NST_INS5_IJSC_S1K_EEENS5_IJS1K_SB_EEEEEEENS4_39AutoVectorizingCopyWithAssumedAlignmentILi128EEENS4_14SM90_TMA_STOREES21_S23_S23_EEEvvEEEEvNT_6ParamsE,"a",@progbits
	.sectionflags	@""
	.align	4
.nv.constant0._ZN7cutlass13device_kernelINS_4gemm6kernel13GemmUniversalIN4cute5tupleIJiiiiEEENS1_10collective13CollectiveMmaINS1_35MainloopSm100TmaUmmaWarpSpecializedILi8ELi2ELi4ENS5_IJNS4_1CILi1EEENSA_ILi8EEESB_EEEEENS5_IJNSA_ILi128EEENSA_ILi64EEENSA_ILi32EEEEEENS_10tfloat32_tENS5_IJlSB_lEEESJ_SK_NS4_8TiledMMAINS4_8MMA_AtomIJNS4_17SM100_MMA_TF32_SSISJ_SJ_fLi128ELi64ELNS4_4UMMA5MajorE0ELSP_0ELNSO_7ScaleInE0ELSQ_0EEEEEENS4_6LayoutINS5_IJSB_SB_SB_EEENS5_IJNSA_ILi0EEESV_SV_EEEEENS5_IJNS4_10UnderscoreESY_SY_EEEEENS4_23SM90_TMA_LOAD_MULTICASTENS4_14ComposedLayoutINS4_7SwizzleILi3ELi4ELi3EEENS4_18smem_ptr_flag_bitsILi32EEENST_INS5_IJSC_SH_EEENS5_IJSH_SB_EEEEEEEvNS4_8identityENS4_13SM90_TMA_LOADES1A_vS1B_EENS_8epilogue10collective18CollectiveEpilogueINS1E_23Sm100TmaWarpSpecializedILi4ELi2ELi16ELb1ELb0EEEJSI_NS5_IJNST_ISF_SB_EENST_INSA_ILi16EEESB_EEEEESJ_SK_SJ_SK_NS1E_6fusion15FusionCallbacksIS1I_NS1N_17LinearCombinationISJ_fSJ_fLNS_15FloatRoundStyleE2EEESI_S1M_JEEENS4_5SM1004TMEM4LOAD26SM100_TMEM_LOAD_32dp32b16xES1C_NS12_INS13_ILi2ELi4ELi3EEES16_NST_INS5_IJSC_S1K_EEENS5_IJS1K_SB_EEEEEEENS4_39AutoVectorizingCopyWithAssumedAlignmentILi128EEENS4_14SM90_TMA_STOREES21_S23_S23_EEEvvEEEEvNT_6ParamsE:
	.zero		2944


//--------------------- SYMBOLS --------------------------

	.type		.nv.reservedSmem.offset0,@object
	.size		.nv.reservedSmem.offset0,0x4
	.type		.nv.reservedSmem.cap,@object
	.size		.nv.reservedSmem.cap,0x4
	.type		__assertfail,@function
